	.target	sm_90a

	.elftype	@"ET_EXEC"


//--------------------- .note.nv.tkinfo           --------------------------
	.section	.note.nv.tkinfo,"",@"SHT_NOTE"
	.sectionflags	@"SHF_NOTE_NV_TKINFO"
	.tkinfo
        /*0018*/ 	.word	0x00000002
        /*0030*/ 	.string	""
        /*0030*/ 	.string	"ptxas"
        /*0030*/ 	.string	"Cuda compilation tools, release 13.0, V13.0.88"
        /*0030*/ 	.string	"Build cuda_13.0.r13.0/compiler.36424714_0"
        /*0030*/ 	.string	"-arch sm_90a -m 64 "



//--------------------- .note.nv.cuinfo           --------------------------
	.section	.note.nv.cuinfo,"",@"SHT_NOTE"
	.sectionflags	@"SHF_NOTE_NV_CUINFO"
        /*0018*/ 	.short	0x0002
        /*001a*/ 	.short	0x005a
        /*001c*/ 	.short	0x0082
	.zero		2


//--------------------- .nv.info                  --------------------------
	.section	.nv.info,"",@"SHT_CUDA_INFO"
	.align	4


	//----- nvinfo : EIATTR_REGCOUNT
	.align		4
        /*0000*/ 	.byte	0x04, 0x2f
        /*0002*/ 	.short	(.L_12 - .L_11)
	.align		4
.L_11:
        /*0004*/ 	.word	index@(_ZN7cutlass13device_kernelINS_4conv6kernel13ConvUniversalINS1_16ConvProblemShapeILNS1_8OperatorE0ELi3EEENS1_10collective14CollectiveConvINS1_46MainloopSm90TmaGmmaWarpSpecializedImplicitGemmILS5_0ELi4ELi3EN4cute5tupleIJNSA_1CILi2EEENSC_ILi1EEESE_EEENS1_36KernelImplicitTmaWarpSpecializedSm90ELi1EEENSB_IJNSC_ILi256EEENSC_ILi128EEENSB_IJNSC_ILi64EEEEEEEEENS_6half_tESN_NSA_8TiledMMAINSA_8MMA_AtomIJNSA_4SM904GMMA26MMA_64x128x16_F32F16F16_SSILNSR_5MajorE0ELST_0ELNSR_7ScaleInE1ELSU_1EEEEEENSA_6LayoutINSB_IJSE_SE_SE_EEENSB_IJNSC_ILi0EEESZ_SZ_EEEEENSB_IJNSA_10UnderscoreES12_S12_EEEEENS7_6detail26Sm90ImplicitGemmTileTraitsINSA_20SM90_TMA_LOAD_IM2COLENSA_14ComposedLayoutINSA_7SwizzleILi3ELi4ELi3EEENSA_18smem_ptr_flag_bitsILi16EEENSX_INSB_IJNSB_IJNSC_ILi8EEENSC_ILi32EEEEEENSB_IJSK_SE_EEENSB_IJSE_NSC_ILi4EEEEEEEEENSB_IJNSB_IJSK_NSC_ILi512EEEEEENSB_IJSE_SZ_EEENSB_IJSZ_NSC_ILi16384EEEEEEEEEEEEEvEENS16_INSA_23SM90_TMA_LOAD_MULTICASTENS18_IS1A_S1C_NSX_INSB_IJNSB_IJS1D_NSC_ILi16EEEEEES1G_S1I_EEENSB_IJS1L_S1M_NSB_IJSZ_NSC_ILi8192EEEEEEEEEEEEEvEEEENS_8epilogue10collective6detail29Sm90TmaWarpSpecializedAdapterINS25_15DefaultEpilogueISN_NSB_IJNSB_IJllllEEESE_SZ_EEES2A_NS24_6thread17LinearCombinationISN_Li1EffLNS2B_9ScaleType4KindE0ELNS_15FloatRoundStyleE2ESN_EENS_4gemm15EpilogueDefaultEEEEEvvEEEEvNT_6ParamsE)
        /*0008*/ 	.word	0x000000ff


	//----- nvinfo : EIATTR_FRAME_SIZE
	.align		4
.L_12:
        /*000c*/ 	.byte	0x04, 0x11
        /*000e*/ 	.short	(.L_14 - .L_13)
	.align		4
.L_13:
        /*0010*/ 	.word	index@(_ZN7cutlass13device_kernelINS_4conv6kernel13ConvUniversalINS1_16ConvProblemShapeILNS1_8OperatorE0ELi3EEENS1_10collective14CollectiveConvINS1_46MainloopSm90TmaGmmaWarpSpecializedImplicitGemmILS5_0ELi4ELi3EN4cute5tupleIJNSA_1CILi2EEENSC_ILi1EEESE_EEENS1_36KernelImplicitTmaWarpSpecializedSm90ELi1EEENSB_IJNSC_ILi256EEENSC_ILi128EEENSB_IJNSC_ILi64EEEEEEEEENS_6half_tESN_NSA_8TiledMMAINSA_8MMA_AtomIJNSA_4SM904GMMA26MMA_64x128x16_F32F16F16_SSILNSR_5MajorE0ELST_0ELNSR_7ScaleInE1ELSU_1EEEEEENSA_6LayoutINSB_IJSE_SE_SE_EEENSB_IJNSC_ILi0EEESZ_SZ_EEEEENSB_IJNSA_10UnderscoreES12_S12_EEEEENS7_6detail26Sm90ImplicitGemmTileTraitsINSA_20SM90_TMA_LOAD_IM2COLENSA_14ComposedLayoutINSA_7SwizzleILi3ELi4ELi3EEENSA_18smem_ptr_flag_bitsILi16EEENSX_INSB_IJNSB_IJNSC_ILi8EEENSC_ILi32EEEEEENSB_IJSK_SE_EEENSB_IJSE_NSC_ILi4EEEEEEEEENSB_IJNSB_IJSK_NSC_ILi512EEEEEENSB_IJSE_SZ_EEENSB_IJSZ_NSC_ILi16384EEEEEEEEEEEEEvEENS16_INSA_23SM90_TMA_LOAD_MULTICASTENS18_IS1A_S1C_NSX_INSB_IJNSB_IJS1D_NSC_ILi16EEEEEES1G_S1I_EEENSB_IJS1L_S1M_NSB_IJSZ_NSC_ILi8192EEEEEEEEEEEEEvEEEENS_8epilogue10collective6detail29Sm90TmaWarpSpecializedAdapterINS25_15DefaultEpilogueISN_NSB_IJNSB_IJllllEEESE_SZ_EEES2A_NS24_6thread17LinearCombinationISN_Li1EffLNS2B_9ScaleType4KindE0ELNS_15FloatRoundStyleE2ESN_EENS_4gemm15EpilogueDefaultEEEEEvvEEEEvNT_6ParamsE)
        /*0014*/ 	.word	0x000003f0


	//----- nvinfo : EIATTR_MIN_STACK_SIZE
	.align		4
.L_14:
        /*0018*/ 	.byte	0x04, 0x12
        /*001a*/ 	.short	(.L_16 - .L_15)
	.align		4
.L_15:
        /*001c*/ 	.word	index@(_ZN7cutlass13device_kernelINS_4conv6kernel13ConvUniversalINS1_16ConvProblemShapeILNS1_8OperatorE0ELi3EEENS1_10collective14CollectiveConvINS1_46MainloopSm90TmaGmmaWarpSpecializedImplicitGemmILS5_0ELi4ELi3EN4cute5tupleIJNSA_1CILi2EEENSC_ILi1EEESE_EEENS1_36KernelImplicitTmaWarpSpecializedSm90ELi1EEENSB_IJNSC_ILi256EEENSC_ILi128EEENSB_IJNSC_ILi64EEEEEEEEENS_6half_tESN_NSA_8TiledMMAINSA_8MMA_AtomIJNSA_4SM904GMMA26MMA_64x128x16_F32F16F16_SSILNSR_5MajorE0ELST_0ELNSR_7ScaleInE1ELSU_1EEEEEENSA_6LayoutINSB_IJSE_SE_SE_EEENSB_IJNSC_ILi0EEESZ_SZ_EEEEENSB_IJNSA_10UnderscoreES12_S12_EEEEENS7_6detail26Sm90ImplicitGemmTileTraitsINSA_20SM90_TMA_LOAD_IM2COLENSA_14ComposedLayoutINSA_7SwizzleILi3ELi4ELi3EEENSA_18smem_ptr_flag_bitsILi16EEENSX_INSB_IJNSB_IJNSC_ILi8EEENSC_ILi32EEEEEENSB_IJSK_SE_EEENSB_IJSE_NSC_ILi4EEEEEEEEENSB_IJNSB_IJSK_NSC_ILi512EEEEEENSB_IJSE_SZ_EEENSB_IJSZ_NSC_ILi16384EEEEEEEEEEEEEvEENS16_INSA_23SM90_TMA_LOAD_MULTICASTENS18_IS1A_S1C_NSX_INSB_IJNSB_IJS1D_NSC_ILi16EEEEEES1G_S1I_EEENSB_IJS1L_S1M_NSB_IJSZ_NSC_ILi8192EEEEEEEEEEEEEvEEEENS_8epilogue10collective6detail29Sm90TmaWarpSpecializedAdapterINS25_15DefaultEpilogueISN_NSB_IJNSB_IJllllEEESE_SZ_EEES2A_NS24_6thread17LinearCombinationISN_Li1EffLNS2B_9ScaleType4KindE0ELNS_15FloatRoundStyleE2ESN_EENS_4gemm15EpilogueDefaultEEEEEvvEEEEvNT_6ParamsE)
        /*0020*/ 	.word	0x000003f0
.L_16:


//--------------------- .nv.compat                --------------------------
	.section	.nv.compat,"",@"SHT_CUDA_COMPAT_INFO"
	.align	4
        /*0000*/ 	.byte	0x02, 0x09, 0x01, 0x00, 0x02, 0x02, 0x04, 0x00, 0x02, 0x05, 0x05, 0x00, 0x03, 0x07, 0x01, 0x01
        /*0010*/ 	.byte	0x02, 0x03, 0x01, 0x00, 0x02, 0x06, 0x01, 0x00, 0x04, 0x0b, 0x08, 0x00, 0x00, 0x00, 0x00, 0x00
        /*0020*/ 	.byte	0x00, 0x00, 0x00, 0x00


//--------------------- .nv.info._ZN7cutlass13device_kernelINS_4conv6kernel13ConvUniversalINS1_16ConvProblemShapeILNS1_8OperatorE0ELi3EEENS1_10collective14CollectiveConvINS1_46MainloopSm90TmaGmmaWarpSpecializedImplicitGemmILS5_0ELi4ELi3EN4cute5tupleIJNSA_1CILi2EEENSC_ILi1EEESE_EEENS1_36KernelImplicitTmaWarpSpecializedSm90ELi1EEENSB_IJNSC_ILi256EEENSC_ILi128EEENSB_IJNSC_ILi64EEEEEEEEENS_6half_tESN_NSA_8TiledMMAINSA_8MMA_AtomIJNSA_4SM904GMMA26MMA_64x128x16_F32F16F16_SSILNSR_5MajorE0ELST_0ELNSR_7ScaleInE1ELSU_1EEEEEENSA_6LayoutINSB_IJSE_SE_SE_EEENSB_IJNSC_ILi0EEESZ_SZ_EEEEENSB_IJNSA_10UnderscoreES12_S12_EEEEENS7_6detail26Sm90ImplicitGemmTileTraitsINSA_20SM90_TMA_LOAD_IM2COLENSA_14ComposedLayoutINSA_7SwizzleILi3ELi4ELi3EEENSA_18smem_ptr_flag_bitsILi16EEENSX_INSB_IJNSB_IJNSC_ILi8EEENSC_ILi32EEEEEENSB_IJSK_SE_EEENSB_IJSE_NSC_ILi4EEEEEEEEENSB_IJNSB_IJSK_NSC_ILi512EEEEEENSB_IJSE_SZ_EEENSB_IJSZ_NSC_ILi16384EEEEEEEEEEEEEvEENS16_INSA_23SM90_TMA_LOAD_MULTICASTENS18_IS1A_S1C_NSX_INSB_IJNSB_IJS1D_NSC_ILi16EEEEEES1G_S1I_EEENSB_IJS1L_S1M_NSB_IJSZ_NSC_ILi8192EEEEEEEEEEEEEvEEEENS_8epilogue10collective6detail29Sm90TmaWarpSpecializedAdapterINS25_15DefaultEpilogueISN_NSB_IJNSB_IJllllEEESE_SZ_EEES2A_NS24_6thread17LinearCombinationISN_Li1EffLNS2B_9ScaleType4KindE0ELNS_15FloatRoundStyleE2ESN_EENS_4gemm15EpilogueDefaultEEEEEvvEEEEvNT_6ParamsE --------------------------
	.section	.nv.info._ZN7cutlass13device_kernelINS_4conv6kernel13ConvUniversalINS1_16ConvProblemShapeILNS1_8OperatorE0ELi3EEENS1_10collective14CollectiveConvINS1_46MainloopSm90TmaGmmaWarpSpecializedImplicitGemmILS5_0ELi4ELi3EN4cute5tupleIJNSA_1CILi2EEENSC_ILi1EEESE_EEENS1_36KernelImplicitTmaWarpSpecializedSm90ELi1EEENSB_IJNSC_ILi256EEENSC_ILi128EEENSB_IJNSC_ILi64EEEEEEEEENS_6half_tESN_NSA_8TiledMMAINSA_8MMA_AtomIJNSA_4SM904GMMA26MMA_64x128x16_F32F16F16_SSILNSR_5MajorE0ELST_0ELNSR_7ScaleInE1ELSU_1EEEEEENSA_6LayoutINSB_IJSE_SE_SE_EEENSB_IJNSC_ILi0EEESZ_SZ_EEEEENSB_IJNSA_10UnderscoreES12_S12_EEEEENS7_6detail26Sm90ImplicitGemmTileTraitsINSA_20SM90_TMA_LOAD_IM2COLENSA_14ComposedLayoutINSA_7SwizzleILi3ELi4ELi3EEENSA_18smem_ptr_flag_bitsILi16EEENSX_INSB_IJNSB_IJNSC_ILi8EEENSC_ILi32EEEEEENSB_IJSK_SE_EEENSB_IJSE_NSC_ILi4EEEEEEEEENSB_IJNSB_IJSK_NSC_ILi512EEEEEENSB_IJSE_SZ_EEENSB_IJSZ_NSC_ILi16384EEEEEEEEEEEEEvEENS16_INSA_23SM90_TMA_LOAD_MULTICASTENS18_IS1A_S1C_NSX_INSB_IJNSB_IJS1D_NSC_ILi16EEEEEES1G_S1I_EEENSB_IJS1L_S1M_NSB_IJSZ_NSC_ILi8192EEEEEEEEEEEEEvEEEENS_8epilogue10collective6detail29Sm90TmaWarpSpecializedAdapterINS25_15DefaultEpilogueISN_NSB_IJNSB_IJllllEEESE_SZ_EEES2A_NS24_6thread17LinearCombinationISN_Li1EffLNS2B_9ScaleType4KindE0ELNS_15FloatRoundStyleE2ESN_EENS_4gemm15EpilogueDefaultEEEEEvvEEEEvNT_6ParamsE,"",@"SHT_CUDA_INFO"
	.sectionflags	@""
	.align	4


	//----- nvinfo : EIATTR_CUDA_API_VERSION
	.align		4
        /*0000*/ 	.byte	0x04, 0x37
        /*0002*/ 	.short	(.L_18 - .L_17)
.L_17:
        /*0004*/ 	.word	0x00000082


	//----- nvinfo : EIATTR_KPARAM_INFO
	.align		4
.L_18:
        /*0008*/ 	.byte	0x04, 0x17
        /*000a*/ 	.short	(.L_20 - .L_19)
.L_19:
        /*000c*/ 	.word	0x00000000
        /*0010*/ 	.short	0x0000
        /*0012*/ 	.short	0x0070
        /*0014*/ 	.byte	0x00, 0xf0, 0x01, 0x10


	//----- nvinfo : EIATTR_SPARSE_MMA_MASK
	.align		4
.L_20:
        /*0018*/ 	.byte	0x03, 0x50
        /*001a*/ 	.short	0x0000


	//----- nvinfo : EIATTR_MAXREG_COUNT
	.align		4
        /*001c*/ 	.byte	0x03, 0x1b
        /*001e*/ 	.short	0x00ff


	//----- nvinfo : EIATTR_NUM_BARRIERS
	.align		4
        /*0020*/ 	.byte	0x02, 0x4c
        /*0022*/ 	.byte	0x01
	.zero		1


	//----- nvinfo : EIATTR_ANNOTATIONS
	.align		4
        /*0024*/ 	.byte	0x04, 0x55
        /*0026*/ 	.short	(.L_22 - .L_21)


	//   ....[0]....
.L_21:
        /*0028*/ 	.word	0x00000001
        /*002c*/ 	.byte	0xd0, 0x0a, 0x00, 0x00, 0x01, 0x00, 0x00, 0x00, 0x10, 0x0b, 0x00, 0x00, 0x01, 0x00, 0x00, 0x00
        /* <DEDUP_REMOVED lines=372> */
        /*177c*/ 	.byte	0x00, 0x23, 0x01, 0x00, 0x01, 0x00, 0x00, 0x00, 0xe0, 0x25, 0x01, 0x00


	//----- nvinfo : EIATTR_MERCURY_ISA_VERSION
	.align		4
.L_22:
        /*1788*/ 	.byte	0x03, 0x5f
        /*178a*/ 	.short	0x0101


	//----- nvinfo : EIATTR_COOP_GROUP_MASK_REGIDS
	.align		4
        /*178c*/ 	.byte	0x04, 0x29
        /*178e*/ 	.short	(.L_24 - .L_23)


	//   ....[0]....
.L_23:
        /*1790*/ 	.word	0xffffffff


	//   ....[1]....
        /*1794*/ 	.word	0xffffffff


	//   ....[2]....
        /*1798*/ 	.word	0xffffffff


	//   ....[3]....
        /*179c*/ 	.word	0xffffffff


	//----- nvinfo : EIATTR_COOP_GROUP_INSTR_OFFSETS
	.align		4
.L_24:
        /*17a0*/ 	.byte	0x04, 0x28
        /*17a2*/ 	.short	(.L_26 - .L_25)


	//   ....[0]....
.L_25:
        /*17a4*/ 	.word	0x00000080


	//   ....[1]....
        /*17a8*/ 	.word	0x000000b0


	//   ....[2]....
        /*17ac*/ 	.word	0x000001b0


	//   ....[3]....
        /*17b0*/ 	.word	0x000006d0


	//----- nvinfo : EIATTR_MBARRIER_INSTR_OFFSETS
	.align		4
.L_26:
        /*17b4*/ 	.byte	0x04, 0x39
        /*17b6*/ 	.short	(.L_28 - .L_27)


	//   ....[0]....
.L_27:
        /*17b8*/ 	.word	0x000003c0
        /*17bc*/ 	.word	0x000000ff
        /*17c0*/ 	.word	0x00030000
        /*17c4*/ 	.short	0x0100
        /*17c6*/ 	.byte	0x0a
	.zero		1


	//   ....[1]....
        /*17c8*/ 	.word	0x000003d0
        /*17cc*/ 	.word	0x000000ff
        /*17d0*/ 	.word	0x00030020
        /*17d4*/ 	.short	0x0100
        /*17d6*/ 	.byte	0x0a
	.zero		1


	//   ....[2]....
        /*17d8*/ 	.word	0x000003e0
        /*17dc*/ 	.word	0x000000ff
        /*17e0*/ 	.word	0x00030008
        /*17e4*/ 	.short	0x0100
        /*17e6*/ 	.byte	0x0a
	.zero		1


	//   ....[3]....
        /*17e8*/ 	.word	0x000003f0
        /*17ec*/ 	.word	0x000000ff
        /*17f0*/ 	.word	0x00030028
        /*17f4*/ 	.short	0x0100
        /*17f6*/ 	.byte	0x0a
	.zero		1


	//   ....[4]....
        /*17f8*/ 	.word	0x00000400
        /*17fc*/ 	.word	0x000000ff
        /*1800*/ 	.word	0x00030010
        /*1804*/ 	.short	0x0100
        /*1806*/ 	.byte	0x0a
	.zero		1


	//   ....[5]....
        /*1808*/ 	.word	0x00000410
        /*180c*/ 	.word	0x000000ff
        /*1810*/ 	.word	0x00030030
        /*1814*/ 	.short	0x0100
        /*1816*/ 	.byte	0x0a
	.zero		1


	//   ....[6]....
        /*1818*/ 	.word	0x00000420
        /*181c*/ 	.word	0x000000ff
        /*1820*/ 	.word	0x00030018
        /*1824*/ 	.short	0x0100
        /*1826*/ 	.byte	0x0a
	.zero		1


	//   ....[7]....
        /*1828*/ 	.word	0x00000430
        /*182c*/ 	.word	0x000000ff
        /*1830*/ 	.word	0x00030038
        /*1834*/ 	.short	0x0100
        /*1836*/ 	.byte	0x0a
	.zero		1


	//   ....[8]....
        /*1838*/ 	.word	0x000015b0
        /*183c*/ 	.word	0x00000003
        /*1840*/ 	.word	0x00030000
        /*1844*/ 	.short	0x010a
        /*1846*/ 	.byte	0x3f
	.zero		1


	//   ....[9]....
        /*1848*/ 	.word	0x000039f0
        /*184c*/ 	.word	0x00000000
        /*1850*/ 	.word	0x00030000
        /*1854*/ 	.short	0x010a
        /*1856*/ 	.byte	0x3f
	.zero		1


	//   ....[10]....
        /*1858*/ 	.word	0x000062b0
        /*185c*/ 	.word	0x00000000
        /*1860*/ 	.word	0x00000000
        /*1864*/ 	.short	0x0101
        /*1866*/ 	.byte	0x3f
	.zero		1


	//   ....[11]....
        /*1868*/ 	.word	0x000064c0
        /*186c*/ 	.word	0x00000005
        /*1870*/ 	.word	0x00000000
        /*1874*/ 	.short	0x0101
        /*1876*/ 	.byte	0x3f
	.zero		1


	//   ....[12]....
        /*1878*/ 	.word	0x00016680
        /*187c*/ 	.word	0x0000000c
        /*1880*/ 	.word	0x00030020
        /*1884*/ 	.short	0x010a
        /*1886*/ 	.byte	0x3f
	.zero		1


	//   ....[13]....
        /*1888*/ 	.word	0x00016e60
        /*188c*/ 	.word	0x00000003
        /*1890*/ 	.word	0x00000000
        /*1894*/ 	.short	0x010a
        /*1896*/ 	.byte	0x3f
	.zero		1


	//   ....[14]....
        /*1898*/ 	.word	0x00016f30
        /*189c*/ 	.word	0x00000003
        /*18a0*/ 	.word	0x00000000
        /*18a4*/ 	.short	0x010a
        /*18a6*/ 	.byte	0x3f
	.zero		1


	//   ....[15]....
        /*18a8*/ 	.word	0x00017000
        /*18ac*/ 	.word	0x00000003
        /*18b0*/ 	.word	0x00000000
        /*18b4*/ 	.short	0x010a
        /*18b6*/ 	.byte	0x3f
	.zero		1


	//   ....[16]....
        /*18b8*/ 	.word	0x000170d0
        /*18bc*/ 	.word	0x00000003
        /*18c0*/ 	.word	0x00000000
        /*18c4*/ 	.short	0x010a
        /*18c6*/ 	.byte	0x3f
	.zero		1


	//----- nvinfo : EIATTR_NUM_MBARRIERS
	.align		4
.L_28:
        /*18c8*/ 	.byte	0x03, 0x38
        /*18ca*/ 	.short	0x0008


	//----- nvinfo : EIATTR_EXIT_INSTR_OFFSETS
	.align		4
        /*18cc*/ 	.byte	0x04, 0x1c
        /*18ce*/ 	.short	(.L_30 - .L_29)


	//   ....[0]....
.L_29:
        /*18d0*/ 	.word	0x00000ac0


	//   ....[1]....
        /*18d4*/ 	.word	0x00006710


	//   ....[2]....
        /*18d8*/ 	.word	0x00011a80


	//   ....[3]....
        /*18dc*/ 	.word	0x00011ac0


	//   ....[4]....
        /*18e0*/ 	.word	0x00016410


	//   ....[5]....
        /*18e4*/ 	.word	0x00016450


	//   ....[6]....
        /*18e8*/ 	.word	0x00016470


	//   ....[7]....
        /*18ec*/ 	.word	0x00016d30


	//   ....[8]....
        /*18f0*/ 	.word	0x00017100


	//----- nvinfo : EIATTR_MAX_THREADS
	.align		4
.L_30:
        /*18f4*/ 	.byte	0x04, 0x05
        /*18f6*/ 	.short	(.L_32 - .L_31)
.L_31:
        /*18f8*/ 	.word	0x00000100
        /*18fc*/ 	.word	0x00000001
        /*1900*/ 	.word	0x00000001


	//----- nvinfo : EIATTR_CRS_STACK_SIZE
	.align		4
.L_32:
        /*1904*/ 	.byte	0x04, 0x1e
        /*1906*/ 	.short	(.L_34 - .L_33)
.L_33:
        /*1908*/ 	.word	0x00000000


	//----- nvinfo : EIATTR_CBANK_PARAM_SIZE
	.align		4
.L_34:
        /*190c*/ 	.byte	0x03, 0x19
        /*190e*/ 	.short	0x0470


	//----- nvinfo : EIATTR_PARAM_CBANK
	.align		4
        /*1910*/ 	.byte	0x04, 0x0a
        /*1912*/ 	.short	(.L_36 - .L_35)
	.align		4
.L_35:
        /*1914*/ 	.word	index@(.nv.constant0._ZN7cutlass13device_kernelINS_4conv6kernel13ConvUniversalINS1_16ConvProblemShapeILNS1_8OperatorE0ELi3EEENS1_10collective14CollectiveConvINS1_46MainloopSm90TmaGmmaWarpSpecializedImplicitGemmILS5_0ELi4ELi3EN4cute5tupleIJNSA_1CILi2EEENSC_ILi1EEESE_EEENS1_36KernelImplicitTmaWarpSpecializedSm90ELi1EEENSB_IJNSC_ILi256EEENSC_ILi128EEENSB_IJNSC_ILi64EEEEEEEEENS_6half_tESN_NSA_8TiledMMAINSA_8MMA_AtomIJNSA_4SM904GMMA26MMA_64x128x16_F32F16F16_SSILNSR_5MajorE0ELST_0ELNSR_7ScaleInE1ELSU_1EEEEEENSA_6LayoutINSB_IJSE_SE_SE_EEENSB_IJNSC_ILi0EEESZ_SZ_EEEEENSB_IJNSA_10UnderscoreES12_S12_EEEEENS7_6detail26Sm90ImplicitGemmTileTraitsINSA_20SM90_TMA_LOAD_IM2COLENSA_14ComposedLayoutINSA_7SwizzleILi3ELi4ELi3EEENSA_18smem_ptr_flag_bitsILi16EEENSX_INSB_IJNSB_IJNSC_ILi8EEENSC_ILi32EEEEEENSB_IJSK_SE_EEENSB_IJSE_NSC_ILi4EEEEEEEEENSB_IJNSB_IJSK_NSC_ILi512EEEEEENSB_IJSE_SZ_EEENSB_IJSZ_NSC_ILi16384EEEEEEEEEEEEEvEENS16_INSA_23SM90_TMA_LOAD_MULTICASTENS18_IS1A_S1C_NSX_INSB_IJNSB_IJS1D_NSC_ILi16EEEEEES1G_S1I_EEENSB_IJS1L_S1M_NSB_IJSZ_NSC_ILi8192EEEEEEEEEEEEEvEEEENS_8epilogue10collective6detail29Sm90TmaWarpSpecializedAdapterINS25_15DefaultEpilogueISN_NSB_IJNSB_IJllllEEESE_SZ_EEES2A_NS24_6thread17LinearCombinationISN_Li1EffLNS2B_9ScaleType4KindE0ELNS_15FloatRoundStyleE2ESN_EENS_4gemm15EpilogueDefaultEEEEEvvEEEEvNT_6ParamsE)
        /*1918*/ 	.short	0x0210
        /*191a*/ 	.short	0x0470


	//----- nvinfo : EIATTR_SW_WAR
	.align		4
.L_36:
        /*191c*/ 	.byte	0x04, 0x36
        /*191e*/ 	.short	(.L_38 - .L_37)
.L_37:
        /*1920*/ 	.word	0x00000008
.L_38:


//--------------------- .nv.callgraph             --------------------------
	.section	.nv.callgraph,"",@"SHT_CUDA_CALLGRAPH"
	.align	4
	.sectionentsize	8
	.align		4
        /*0000*/ 	.word	0x00000000
	.align		4
        /*0004*/ 	.word	0xffffffff
	.align		4
        /*0008*/ 	.word	0x00000000
	.align		4
        /*000c*/ 	.word	0xfffffffe
	.align		4
        /*0010*/ 	.word	0x00000000
	.align		4
        /*0014*/ 	.word	0xfffffffd
	.align		4
        /*0018*/ 	.word	0x00000000
	.align		4
        /*001c*/ 	.word	0xfffffffc


//--------------------- .nv.constant4             --------------------------
	.section	.nv.constant4,"a",@progbits
	.align	8
	.align		8
.nv.constant4:
        /*0000*/ 	.dword	_ZN39_INTERNAL_b08646a4_4_k_cu_e4aa43b1_29374cuda3std3__45__cpo5beginE
	.align		8
        /*0008*/ 	.dword	_ZN39_INTERNAL_b08646a4_4_k_cu_e4aa43b1_29374cuda3std3__45__cpo3endE
	.align		8
        /*0010*/ 	.dword	_ZN39_INTERNAL_b08646a4_4_k_cu_e4aa43b1_29374cuda3std3__45__cpo6cbeginE
	.align		8
        /*0018*/ 	.dword	_ZN39_INTERNAL_b08646a4_4_k_cu_e4aa43b1_29374cuda3std3__45__cpo4cendE
	.align		8
        /*0020*/ 	.dword	_ZN39_INTERNAL_b08646a4_4_k_cu_e4aa43b1_29374cuda3std3__441_GLOBAL__N__b08646a4_4_k_cu_e4aa43b1_29376ignoreE
	.align		8
        /*0028*/ 	.dword	_ZN39_INTERNAL_b08646a4_4_k_cu_e4aa43b1_29374cuda3std3__419piecewise_constructE
	.align		8
        /*0030*/ 	.dword	_ZN39_INTERNAL_b08646a4_4_k_cu_e4aa43b1_29374cuda3std3__48in_placeE
	.align		8
        /*0038*/ 	.dword	_ZN39_INTERNAL_b08646a4_4_k_cu_e4aa43b1_29374cuda3std6ranges3__45__cpo4swapE
	.align		8
        /*0040*/ 	.dword	_ZN39_INTERNAL_b08646a4_4_k_cu_e4aa43b1_29374cuda3std6ranges3__45__cpo9iter_moveE
	.align		8
        /*0048*/ 	.dword	_ZN39_INTERNAL_b08646a4_4_k_cu_e4aa43b1_29374cute7productE
	.align		8
        /*0050*/ 	.dword	_ZN39_INTERNAL_b08646a4_4_k_cu_e4aa43b1_29374cute1_E


//--------------------- .text._ZN7cutlass13device_kernelINS_4conv6kernel13ConvUniversalINS1_16ConvProblemShapeILNS1_8OperatorE0ELi3EEENS1_10collective14CollectiveConvINS1_46MainloopSm90TmaGmmaWarpSpecializedImplicitGemmILS5_0ELi4ELi3EN4cute5tupleIJNSA_1CILi2EEENSC_ILi1EEESE_EEENS1_36KernelImplicitTmaWarpSpecializedSm90ELi1EEENSB_IJNSC_ILi256EEENSC_ILi128EEENSB_IJNSC_ILi64EEEEEEEEENS_6half_tESN_NSA_8TiledMMAINSA_8MMA_AtomIJNSA_4SM904GMMA26MMA_64x128x16_F32F16F16_SSILNSR_5MajorE0ELST_0ELNSR_7ScaleInE1ELSU_1EEEEEENSA_6LayoutINSB_IJSE_SE_SE_EEENSB_IJNSC_ILi0EEESZ_SZ_EEEEENSB_IJNSA_10UnderscoreES12_S12_EEEEENS7_6detail26Sm90ImplicitGemmTileTraitsINSA_20SM90_TMA_LOAD_IM2COLENSA_14ComposedLayoutINSA_7SwizzleILi3ELi4ELi3EEENSA_18smem_ptr_flag_bitsILi16EEENSX_INSB_IJNSB_IJNSC_ILi8EEENSC_ILi32EEEEEENSB_IJSK_SE_EEENSB_IJSE_NSC_ILi4EEEEEEEEENSB_IJNSB_IJSK_NSC_ILi512EEEEEENSB_IJSE_SZ_EEENSB_IJSZ_NSC_ILi16384EEEEEEEEEEEEEvEENS16_INSA_23SM90_TMA_LOAD_MULTICASTENS18_IS1A_S1C_NSX_INSB_IJNSB_IJS1D_NSC_ILi16EEEEEES1G_S1I_EEENSB_IJS1L_S1M_NSB_IJSZ_NSC_ILi8192EEEEEEEEEEEEEvEEEENS_8epilogue10collective6detail29Sm90TmaWarpSpecializedAdapterINS25_15DefaultEpilogueISN_NSB_IJNSB_IJllllEEESE_SZ_EEES2A_NS24_6thread17LinearCombinationISN_Li1EffLNS2B_9ScaleType4KindE0ELNS_15FloatRoundStyleE2ESN_EENS_4gemm15EpilogueDefaultEEEEEvvEEEEvNT_6ParamsE --------------------------
	.section	.text._ZN7cutlass13device_kernelINS_4conv6kernel13ConvUniversalINS1_16ConvProblemShapeILNS1_8OperatorE0ELi3EEENS1_10collective14CollectiveConvINS1_46MainloopSm90TmaGmmaWarpSpecializedImplicitGemmILS5_0ELi4ELi3EN4cute5tupleIJNSA_1CILi2EEENSC_ILi1EEESE_EEENS1_36KernelImplicitTmaWarpSpecializedSm90ELi1EEENSB_IJNSC_ILi256EEENSC_ILi128EEENSB_IJNSC_ILi64EEEEEEEEENS_6half_tESN_NSA_8TiledMMAINSA_8MMA_AtomIJNSA_4SM904GMMA26MMA_64x128x16_F32F16F16_SSILNSR_5MajorE0ELST_0ELNSR_7ScaleInE1ELSU_1EEEEEENSA_6LayoutINSB_IJSE_SE_SE_EEENSB_IJNSC_ILi0EEESZ_SZ_EEEEENSB_IJNSA_10UnderscoreES12_S12_EEEEENS7_6detail26Sm90ImplicitGemmTileTraitsINSA_20SM90_TMA_LOAD_IM2COLENSA_14ComposedLayoutINSA_7SwizzleILi3ELi4ELi3EEENSA_18smem_ptr_flag_bitsILi16EEENSX_INSB_IJNSB_IJNSC_ILi8EEENSC_ILi32EEEEEENSB_IJSK_SE_EEENSB_IJSE_NSC_ILi4EEEEEEEEENSB_IJNSB_IJSK_NSC_ILi512EEEEEENSB_IJSE_SZ_EEENSB_IJSZ_NSC_ILi16384EEEEEEEEEEEEEvEENS16_INSA_23SM90_TMA_LOAD_MULTICASTENS18_IS1A_S1C_NSX_INSB_IJNSB_IJS1D_NSC_ILi16EEEEEES1G_S1I_EEENSB_IJS1L_S1M_NSB_IJSZ_NSC_ILi8192EEEEEEEEEEEEEvEEEENS_8epilogue10collective6detail29Sm90TmaWarpSpecializedAdapterINS25_15DefaultEpilogueISN_NSB_IJNSB_IJllllEEESE_SZ_EEES2A_NS24_6thread17LinearCombinationISN_Li1EffLNS2B_9ScaleType4KindE0ELNS_15FloatRoundStyleE2ESN_EENS_4gemm15EpilogueDefaultEEEEEvvEEEEvNT_6ParamsE,"ax",@progbits
	.align	128
.text._ZN7cutlass13device_kernelINS_4conv6kernel13ConvUniversalINS1_16ConvProblemShapeILNS1_8OperatorE0ELi3EEENS1_10collective14CollectiveConvINS1_46MainloopSm90TmaGmmaWarpSpecializedImplicitGemmILS5_0ELi4ELi3EN4cute5tupleIJNSA_1CILi2EEENSC_ILi1EEESE_EEENS1_36KernelImplicitTmaWarpSpecializedSm90ELi1EEENSB_IJNSC_ILi256EEENSC_ILi128EEENSB_IJNSC_ILi64EEEEEEEEENS_6half_tESN_NSA_8TiledMMAINSA_8MMA_AtomIJNSA_4SM904GMMA26MMA_64x128x16_F32F16F16_SSILNSR_5MajorE0ELST_0ELNSR_7ScaleInE1ELSU_1EEEEEENSA_6LayoutINSB_IJSE_SE_SE_EEENSB_IJNSC_ILi0EEESZ_SZ_EEEEENSB_IJNSA_10UnderscoreES12_S12_EEEEENS7_6detail26Sm90ImplicitGemmTileTraitsINSA_20SM90_TMA_LOAD_IM2COLENSA_14ComposedLayoutINSA_7SwizzleILi3ELi4ELi3EEENSA_18smem_ptr_flag_bitsILi16EEENSX_INSB_IJNSB_IJNSC_ILi8EEENSC_ILi32EEEEEENSB_IJSK_SE_EEENSB_IJSE_NSC_ILi4EEEEEEEEENSB_IJNSB_IJSK_NSC_ILi512EEEEEENSB_IJSE_SZ_EEENSB_IJSZ_NSC_ILi16384EEEEEEEEEEEEEvEENS16_INSA_23SM90_TMA_LOAD_MULTICASTENS18_IS1A_S1C_NSX_INSB_IJNSB_IJS1D_NSC_ILi16EEEEEES1G_S1I_EEENSB_IJS1L_S1M_NSB_IJSZ_NSC_ILi8192EEEEEEEEEEEEEvEEEENS_8epilogue10collective6detail29Sm90TmaWarpSpecializedAdapterINS25_15DefaultEpilogueISN_NSB_IJNSB_IJllllEEESE_SZ_EEES2A_NS24_6thread17LinearCombinationISN_Li1EffLNS2B_9ScaleType4KindE0ELNS_15FloatRoundStyleE2ESN_EENS_4gemm15EpilogueDefaultEEEEEvvEEEEvNT_6ParamsE:
        .type           _ZN7cutlass13device_kernelINS_4conv6kernel13ConvUniversalINS1_16ConvProblemShapeILNS1_8OperatorE0ELi3EEENS1_10collective14CollectiveConvINS1_46MainloopSm90TmaGmmaWarpSpecializedImplicitGemmILS5_0ELi4ELi3EN4cute5tupleIJNSA_1CILi2EEENSC_ILi1EEESE_EEENS1_36KernelImplicitTmaWarpSpecializedSm90ELi1EEENSB_IJNSC_ILi256EEENSC_ILi128EEENSB_IJNSC_ILi64EEEEEEEEENS_6half_tESN_NSA_8TiledMMAINSA_8MMA_AtomIJNSA_4SM904GMMA26MMA_64x128x16_F32F16F16_SSILNSR_5MajorE0ELST_0ELNSR_7ScaleInE1ELSU_1EEEEEENSA_6LayoutINSB_IJSE_SE_SE_EEENSB_IJNSC_ILi0EEESZ_SZ_EEEEENSB_IJNSA_10UnderscoreES12_S12_EEEEENS7_6detail26Sm90ImplicitGemmTileTraitsINSA_20SM90_TMA_LOAD_IM2COLENSA_14ComposedLayoutINSA_7SwizzleILi3ELi4ELi3EEENSA_18smem_ptr_flag_bitsILi16EEENSX_INSB_IJNSB_IJNSC_ILi8EEENSC_ILi32EEEEEENSB_IJSK_SE_EEENSB_IJSE_NSC_ILi4EEEEEEEEENSB_IJNSB_IJSK_NSC_ILi512EEEEEENSB_IJSE_SZ_EEENSB_IJSZ_NSC_ILi16384EEEEEEEEEEEEEvEENS16_INSA_23SM90_TMA_LOAD_MULTICASTENS18_IS1A_S1C_NSX_INSB_IJNSB_IJS1D_NSC_ILi16EEEEEES1G_S1I_EEENSB_IJS1L_S1M_NSB_IJSZ_NSC_ILi8192EEEEEEEEEEEEEvEEEENS_8epilogue10collective6detail29Sm90TmaWarpSpecializedAdapterINS25_15DefaultEpilogueISN_NSB_IJNSB_IJllllEEESE_SZ_EEES2A_NS24_6thread17LinearCombinationISN_Li1EffLNS2B_9ScaleType4KindE0ELNS_15FloatRoundStyleE2ESN_EENS_4gemm15EpilogueDefaultEEEEEvvEEEEvNT_6ParamsE,@function
        .size           _ZN7cutlass13device_kernelINS_4conv6kernel13ConvUniversalINS1_16ConvProblemShapeILNS1_8OperatorE0ELi3EEENS1_10collective14CollectiveConvINS1_46MainloopSm90TmaGmmaWarpSpecializedImplicitGemmILS5_0ELi4ELi3EN4cute5tupleIJNSA_1CILi2EEENSC_ILi1EEESE_EEENS1_36KernelImplicitTmaWarpSpecializedSm90ELi1EEENSB_IJNSC_ILi256EEENSC_ILi128EEENSB_IJNSC_ILi64EEEEEEEEENS_6half_tESN_NSA_8TiledMMAINSA_8MMA_AtomIJNSA_4SM904GMMA26MMA_64x128x16_F32F16F16_SSILNSR_5MajorE0ELST_0ELNSR_7ScaleInE1ELSU_1EEEEEENSA_6LayoutINSB_IJSE_SE_SE_EEENSB_IJNSC_ILi0EEESZ_SZ_EEEEENSB_IJNSA_10UnderscoreES12_S12_EEEEENS7_6detail26Sm90ImplicitGemmTileTraitsINSA_20SM90_TMA_LOAD_IM2COLENSA_14ComposedLayoutINSA_7SwizzleILi3ELi4ELi3EEENSA_18smem_ptr_flag_bitsILi16EEENSX_INSB_IJNSB_IJNSC_ILi8EEENSC_ILi32EEEEEENSB_IJSK_SE_EEENSB_IJSE_NSC_ILi4EEEEEEEEENSB_IJNSB_IJSK_NSC_ILi512EEEEEENSB_IJSE_SZ_EEENSB_IJSZ_NSC_ILi16384EEEEEEEEEEEEEvEENS16_INSA_23SM90_TMA_LOAD_MULTICASTENS18_IS1A_S1C_NSX_INSB_IJNSB_IJS1D_NSC_ILi16EEEEEES1G_S1I_EEENSB_IJS1L_S1M_NSB_IJSZ_NSC_ILi8192EEEEEEEEEEEEEvEEEENS_8epilogue10collective6detail29Sm90TmaWarpSpecializedAdapterINS25_15DefaultEpilogueISN_NSB_IJNSB_IJllllEEESE_SZ_EEES2A_NS24_6thread17LinearCombinationISN_Li1EffLNS2B_9ScaleType4KindE0ELNS_15FloatRoundStyleE2ESN_EENS_4gemm15EpilogueDefaultEEEEEvvEEEEvNT_6ParamsE,(.L_x_539 - _ZN7cutlass13device_kernelINS_4conv6kernel13ConvUniversalINS1_16ConvProblemShapeILNS1_8OperatorE0ELi3EEENS1_10collective14CollectiveConvINS1_46MainloopSm90TmaGmmaWarpSpecializedImplicitGemmILS5_0ELi4ELi3EN4cute5tupleIJNSA_1CILi2EEENSC_ILi1EEESE_EEENS1_36KernelImplicitTmaWarpSpecializedSm90ELi1EEENSB_IJNSC_ILi256EEENSC_ILi128EEENSB_IJNSC_ILi64EEEEEEEEENS_6half_tESN_NSA_8TiledMMAINSA_8MMA_AtomIJNSA_4SM904GMMA26MMA_64x128x16_F32F16F16_SSILNSR_5MajorE0ELST_0ELNSR_7ScaleInE1ELSU_1EEEEEENSA_6LayoutINSB_IJSE_SE_SE_EEENSB_IJNSC_ILi0EEESZ_SZ_EEEEENSB_IJNSA_10UnderscoreES12_S12_EEEEENS7_6detail26Sm90ImplicitGemmTileTraitsINSA_20SM90_TMA_LOAD_IM2COLENSA_14ComposedLayoutINSA_7SwizzleILi3ELi4ELi3EEENSA_18smem_ptr_flag_bitsILi16EEENSX_INSB_IJNSB_IJNSC_ILi8EEENSC_ILi32EEEEEENSB_IJSK_SE_EEENSB_IJSE_NSC_ILi4EEEEEEEEENSB_IJNSB_IJSK_NSC_ILi512EEEEEENSB_IJSE_SZ_EEENSB_IJSZ_NSC_ILi16384EEEEEEEEEEEEEvEENS16_INSA_23SM90_TMA_LOAD_MULTICASTENS18_IS1A_S1C_NSX_INSB_IJNSB_IJS1D_NSC_ILi16EEEEEES1G_S1I_EEENSB_IJS1L_S1M_NSB_IJSZ_NSC_ILi8192EEEEEEEEEEEEEvEEEENS_8epilogue10collective6detail29Sm90TmaWarpSpecializedAdapterINS25_15DefaultEpilogueISN_NSB_IJNSB_IJllllEEESE_SZ_EEES2A_NS24_6thread17LinearCombinationISN_Li1EffLNS2B_9ScaleType4KindE0ELNS_15FloatRoundStyleE2ESN_EENS_4gemm15EpilogueDefaultEEEEEvvEEEEvNT_6ParamsE)
        .other          _ZN7cutlass13device_kernelINS_4conv6kernel13ConvUniversalINS1_16ConvProblemShapeILNS1_8OperatorE0ELi3EEENS1_10collective14CollectiveConvINS1_46MainloopSm90TmaGmmaWarpSpecializedImplicitGemmILS5_0ELi4ELi3EN4cute5tupleIJNSA_1CILi2EEENSC_ILi1EEESE_EEENS1_36KernelImplicitTmaWarpSpecializedSm90ELi1EEENSB_IJNSC_ILi256EEENSC_ILi128EEENSB_IJNSC_ILi64EEEEEEEEENS_6half_tESN_NSA_8TiledMMAINSA_8MMA_AtomIJNSA_4SM904GMMA26MMA_64x128x16_F32F16F16_SSILNSR_5MajorE0ELST_0ELNSR_7ScaleInE1ELSU_1EEEEEENSA_6LayoutINSB_IJSE_SE_SE_EEENSB_IJNSC_ILi0EEESZ_SZ_EEEEENSB_IJNSA_10UnderscoreES12_S12_EEEEENS7_6detail26Sm90ImplicitGemmTileTraitsINSA_20SM90_TMA_LOAD_IM2COLENSA_14ComposedLayoutINSA_7SwizzleILi3ELi4ELi3EEENSA_18smem_ptr_flag_bitsILi16EEENSX_INSB_IJNSB_IJNSC_ILi8EEENSC_ILi32EEEEEENSB_IJSK_SE_EEENSB_IJSE_NSC_ILi4EEEEEEEEENSB_IJNSB_IJSK_NSC_ILi512EEEEEENSB_IJSE_SZ_EEENSB_IJSZ_NSC_ILi16384EEEEEEEEEEEEEvEENS16_INSA_23SM90_TMA_LOAD_MULTICASTENS18_IS1A_S1C_NSX_INSB_IJNSB_IJS1D_NSC_ILi16EEEEEES1G_S1I_EEENSB_IJS1L_S1M_NSB_IJSZ_NSC_ILi8192EEEEEEEEEEEEEvEEEENS_8epilogue10collective6detail29Sm90TmaWarpSpecializedAdapterINS25_15DefaultEpilogueISN_NSB_IJNSB_IJllllEEESE_SZ_EEES2A_NS24_6thread17LinearCombinationISN_Li1EffLNS2B_9ScaleType4KindE0ELNS_15FloatRoundStyleE2ESN_EENS_4gemm15EpilogueDefaultEEEEEvvEEEEvNT_6ParamsE,@"STO_CUDA_ENTRY STV_DEFAULT"
_ZN7cutlass13device_kernelINS_4conv6kernel13ConvUniversalINS1_16ConvProblemShapeILNS1_8OperatorE0ELi3EEENS1_10collective14CollectiveConvINS1_46MainloopSm90TmaGmmaWarpSpecializedImplicitGemmILS5_0ELi4ELi3EN4cute5tupleIJNSA_1CILi2EEENSC_ILi1EEESE_EEENS1_36KernelImplicitTmaWarpSpecializedSm90ELi1EEENSB_IJNSC_ILi256EEENSC_ILi128EEENSB_IJNSC_ILi64EEEEEEEEENS_6half_tESN_NSA_8TiledMMAINSA_8MMA_AtomIJNSA_4SM904GMMA26MMA_64x128x16_F32F16F16_SSILNSR_5MajorE0ELST_0ELNSR_7ScaleInE1ELSU_1EEEEEENSA_6LayoutINSB_IJSE_SE_SE_EEENSB_IJNSC_ILi0EEESZ_SZ_EEEEENSB_IJNSA_10UnderscoreES12_S12_EEEEENS7_6detail26Sm90ImplicitGemmTileTraitsINSA_20SM90_TMA_LOAD_IM2COLENSA_14ComposedLayoutINSA_7SwizzleILi3ELi4ELi3EEENSA_18smem_ptr_flag_bitsILi16EEENSX_INSB_IJNSB_IJNSC_ILi8EEENSC_ILi32EEEEEENSB_IJSK_SE_EEENSB_IJSE_NSC_ILi4EEEEEEEEENSB_IJNSB_IJSK_NSC_ILi512EEEEEENSB_IJSE_SZ_EEENSB_IJSZ_NSC_ILi16384EEEEEEEEEEEEEvEENS16_INSA_23SM90_TMA_LOAD_MULTICASTENS18_IS1A_S1C_NSX_INSB_IJNSB_IJS1D_NSC_ILi16EEEEEES1G_S1I_EEENSB_IJS1L_S1M_NSB_IJSZ_NSC_ILi8192EEEEEEEEEEEEEvEEEENS_8epilogue10collective6detail29Sm90TmaWarpSpecializedAdapterINS25_15DefaultEpilogueISN_NSB_IJNSB_IJllllEEESE_SZ_EEES2A_NS24_6thread17LinearCombinationISN_Li1EffLNS2B_9ScaleType4KindE0ELNS_15FloatRoundStyleE2ESN_EENS_4gemm15EpilogueDefaultEEEEEvvEEEEvNT_6ParamsE:
[----:B------:R-:W0:Y:S01]  /*0000*/  LDC R1, c[0x0][0x28] ;  /* 0x00000a00ff017b82 */ /* 0x000e220000000800 */
[----:B------:R-:W1:Y:S01]  /*0010*/  S2R R6, SR_TID.X ;  /* 0x0000000000067919 */ /* 0x000e620000002100 */
[----:B------:R-:W-:Y:S01]  /*0020*/  ELECT P0, URZ, PT ;  /* 0x00000000003f782f */ /* 0x000fe20003800000 */
[----:B------:R-:W-:Y:S01]  /*0030*/  BSSY B0, `(.L_x_0) ;  /* 0x0000017000007945 */ /* 0x000fe20003800000 */
[----:B0-----:R-:W-:Y:S01]  /*0040*/  VIADD R1, R1, 0xfffffc10 ;  /* 0xfffffc1001017836 */ /* 0x001fe20000000000 */
[----:B------:R-:W0:Y:S01]  /*0050*/  S2R R7, SR_CTAID.X ;  /* 0x0000000000077919 */ /* 0x000e220000002500 */
[--C-:B-1----:R-:W-:Y:S02]  /*0060*/  SHF.R.U32.HI R0, RZ, 0x5, R6.reuse ;  /* 0x00000005ff007819 */ /* 0x102fe40000011606 */
[----:B------:R-:W-:-:S03]  /*0070*/  SHF.R.S32.HI R3, RZ, 0x1f, R6 ;  /* 0x0000001fff037819 */ /* 0x000fc60000011406 */
[----:B------:R-:W1:Y:S02]  /*0080*/  SHFL.IDX PT, R2, R0, RZ, 0x1f ;  /* 0x00001fff00027589 */ /* 0x000e6400000e0000 */
[----:B-1----:R-:W-:Y:S02]  /*0090*/  R2UR UR4, R2 ;  /* 0x00000000020472ca */ /* 0x002fe400000e0000 */
[----:B------:R-:W-:-:S06]  /*00a0*/  SHF.R.U32.HI R2, RZ, 0x7, R6 ;  /* 0x00000007ff027819 */ /* 0x000fcc0000011606 */
[----:B------:R-:W1:Y:S05]  /*00b0*/  SHFL.IDX PT, R2, R2, RZ, 0x1f ;  /* 0x00001fff02027589 */ /* 0x000e6a00000e0000 */
[----:B------:R-:W-:Y:S02]  /*00c0*/  USHF.R.S32.HI UR5, URZ, 0x1f, UR4 ;  /* 0x0000001f3f057899 */ /* 0x000fe40008011404 */
[----:B------:R-:W-:Y:S02]  /*00d0*/  ISETP.NE.OR P0, PT, RZ, UR4, !P0 ;  /* 0x00000004ff007c0c */ /* 0x000fe4000c705670 */
[----:B------:R-:W-:-:S04]  /*00e0*/  ULEA.HI UR5, UR5, UR4, URZ, 0x2 ;  /* 0x0000000405057291 */ /* 0x000fc8000f8f103f */
[----:B------:R-:W-:-:S04]  /*00f0*/  ULOP3.LUT UR5, UR5, 0xfffffffc, URZ, 0xc0, !UPT ;  /* 0xfffffffc05057892 */ /* 0x000fc8000f8ec03f */
[----:B------:R-:W-:-:S03]  /*0100*/  UIADD3 UR7, UR4, -UR5, URZ ;  /* 0x8000000504077290 */ /* 0x000fc6000fffe03f */
[----:B0-----:R-:W-:Y:S09]  /*0110*/  @P0 BRA `(.L_x_1) ;  /* 0x0000000000200947 */ /* 0x001ff20003800000 */
[----:B------:R-:W-:Y:S02]  /*0120*/  ULDC.64 UR4, c[0x0][0x198] ;  /* 0x0000660000047ab9 */ /* 0x000fe40000000a00 */
[----:B------:R-:W-:Y:S02]  /*0130*/  UIADD3 UR8, UP0, UR4, 0xf0, URZ ;  /* 0x000000f004087890 */ /* 0x000fe4000ff1e03f */
[----:B------:R-:W-:Y:S02]  /*0140*/  UIADD3 UR4, UP1, UR4, 0x270, URZ ;  /* 0x0000027004047890 */ /* 0x000fe4000ff3e03f */
[----:B------:R-:W-:Y:S02]  /*0150*/  UIADD3.X UR9, URZ, UR5, URZ, UP0, !UPT ;  /* 0x000000053f097290 */ /* 0x000fe400087fe43f */
[----:B------:R-:W-:-:S07]  /*0160*/  UIADD3.X UR5, URZ, UR5, URZ, UP1, !UPT ;  /* 0x000000053f057290 */ /* 0x000fce0008ffe43f */
[----:B------:R0:W-:Y:S02]  /*0170*/  UTMACCTL.PF [UR8] ;  /* 0x00000000080079b9 */ /* 0x0001e40008040000 */
[----:B------:R0:W-:Y:S02]  /*0180*/  UTMACCTL.PF [UR4] ;  /* 0x00000000040079b9 */ /* 0x0001e40008040000 */
[----:B0-----:R-:W-:Y:S01]  /*0190*/  NOP ;  /* 0x0000000000007918 */ /* 0x001fe20000000000 */
.L_x_1:
[----:B------:R-:W-:Y:S05]  /*01a0*/  BSYNC B0 ;  /* 0x0000000000007941 */ /* 0x000fea0003800000 */
.L_x_0:
[----:B------:R-:W0:Y:S01]  /*01b0*/  SHFL.IDX PT, R0, R0, RZ, 0x1f ;  /* 0x00001fff00007589 */ /* 0x000e2200000e0000 */
[----:B------:R-:W-:Y:S02]  /*01c0*/  LEA.HI R3, R3, R6, RZ, 0x7 ;  /* 0x0000000603037211 */ /* 0x000fe400078f38ff */
[----:B-1----:R-:W-:Y:S01]  /*01d0*/  R2UR UR12, R2 ;  /* 0x00000000020c72ca */ /* 0x002fe200000e0000 */
[----:B------:R-:W1:Y:S01]  /*01e0*/  S2R R9, SR_CTAID.Y ;  /* 0x0000000000097919 */ /* 0x000e620000002600 */
[----:B------:R-:W-:Y:S02]  /*01f0*/  LOP3.LUT R3, R3, 0xffffff80, RZ, 0xc0, !PT ;  /* 0xffffff8003037812 */ /* 0x000fe400078ec0ff */
[----:B------:R-:W-:-:S03]  /*0200*/  I2FP.F32.U32 R4, R7 ;  /* 0x0000000700047245 */ /* 0x000fc60000201000 */
[----:B------:R-:W-:-:S05]  /*0210*/  IMAD.IADD R11, R6, 0x1, -R3 ;  /* 0x00000001060b7824 */ /* 0x000fca00078e0a03 */
[----:B------:R-:W-:Y:S01]  /*0220*/  SHF.R.S32.HI R2, RZ, 0x1f, R11 ;  /* 0x0000001fff027819 */ /* 0x000fe2000001140b */
[----:B------:R-:W-:Y:S02]  /*0230*/  ULOP3.LUT UP0, URZ, UR12, UR7, URZ, 0xfc, !UPT ;  /* 0x000000070c3f7292 */ /* 0x000fe4000f80fc3f */
[----:B------:R-:W-:Y:S01]  /*0240*/  UISETP.NE.AND UP1, UPT, UR12, 0x1, UPT ;  /* 0x000000010c00788c */ /* 0x000fe2000bf25270 */
[----:B------:R-:W-:Y:S01]  /*0250*/  LEA.HI R2, R2, R11, RZ, 0x3 ;  /* 0x0000000b02027211 */ /* 0x000fe200078f18ff */
[----:B------:R-:W-:-:S03]  /*0260*/  USEL UR6, URZ, 0x1, UP0 ;  /* 0x000000013f067887 */ /* 0x000fc60008000000 */
[--C-:B------:R-:W-:Y:S01]  /*0270*/  SHF.R.S32.HI R3, RZ, 0x3, R2.reuse ;  /* 0x00000003ff037819 */ /* 0x100fe20000011402 */
[----:B------:R-:W-:Y:S01]  /*0280*/  USEL UR6, UR6, 0x2, UP1 ;  /* 0x0000000206067887 */ /* 0x000fe20008800000 */
[----:B0-----:R-:W-:Y:S02]  /*0290*/  ISETP.NE.AND P0, PT, R0, RZ, PT ;  /* 0x000000ff0000720c */ /* 0x001fe40003f05270 */
[----:B------:R-:W-:Y:S02]  /*02a0*/  SHF.R.S32.HI R2, RZ, 0x1f, R2 ;  /* 0x0000001fff027819 */ /* 0x000fe40000011402 */
[----:B------:R-:W-:Y:S02]  /*02b0*/  SHF.R.S32.HI R5, RZ, 0x1f, R0 ;  /* 0x0000001fff057819 */ /* 0x000fe40000011400 */
[----:B------:R-:W-:Y:S02]  /*02c0*/  LEA.HI R2, R2, R3, RZ, 0x2 ;  /* 0x0000000302027211 */ /* 0x000fe400078f10ff */
[----:B------:R-:W-:-:S05]  /*02d0*/  LEA.HI R5, R5, R0, RZ, 0x2 ;  /* 0x0000000005057211 */ /* 0x000fca00078f10ff */
[----:B-1----:R-:W-:Y:S05]  /*02e0*/  @P0 BRA `(.L_x_2) ;  /* 0x0000000000580947 */ /* 0x002fea0003800000 */
[----:B------:R-:W0:Y:S01]  /*02f0*/  S2UR UR10, SR_CgaCtaId ;  /* 0x00000000000a79c3 */ /* 0x000e220000008800 */
[----:B------:R-:W-:Y:S01]  /*0300*/  UMOV UR4, 0x400 ;  /* 0x0000040000047882 */ /* 0x000fe20000000000 */
[----:B------:R-:W-:Y:S01]  /*0310*/  UMOV UR5, 0x1 ;  /* 0x0000000100057882 */ /* 0x000fe20000000000 */
[----:B------:R-:W-:Y:S01]  /*0320*/  UMOV UR8, 0x2 ;  /* 0x0000000200087882 */ /* 0x000fe20000000000 */
[----:B------:R-:W-:Y:S01]  /*0330*/  ELECT P0, URZ, PT ;  /* 0x00000000003f782f */ /* 0x000fe20003800000 */
[----:B------:R-:W-:-:S04]  /*0340*/  UIADD3 UR8, -UR8, 0x100000, URZ ;  /* 0x0010000008087890 */ /* 0x000fc8000fffe13f */
[----:B------:R-:W-:Y:S02]  /*0350*/  USHF.L.U32 UR9, UR8, 0xb, URZ ;  /* 0x0000000b08097899 */ /* 0x000fe4000800063f */
[----:B------:R-:W-:Y:S02]  /*0360*/  USHF.L.U32 UR8, UR8, 0x1, URZ ;  /* 0x0000000108087899 */ /* 0x000fe4000800063f */
[----:B0-----:R-:W-:Y:S02]  /*0370*/  ULEA UR10, UR10, UR4, 0x18 ;  /* 0x000000040a0a7291 */ /* 0x001fe4000f8ec03f */
[----:B------:R-:W-:-:S04]  /*0380*/  UIADD3 UR4, -UR5, 0x100000, URZ ;  /* 0x0010000005047890 */ /* 0x000fc8000fffe13f */
[----:B------:R-:W-:Y:S02]  /*0390*/  USHF.L.U32 UR5, UR4, 0xb, URZ ;  /* 0x0000000b04057899 */ /* 0x000fe4000800063f */
[----:B------:R-:W-:Y:S01]  /*03a0*/  USHF.L.U32 UR4, UR4, 0x1, URZ ;  /* 0x0000000104047899 */ /* 0x000fe2000800063f */
[----:B------:R-:W0:Y:S11]  /*03b0*/  FENCE.VIEW.ASYNC.S ;  /* 0x00000000000073c6 */ /* 0x000e360000000000 */
[----:B0-----:R0:W1:Y:S01]  /*03c0*/  SYNCS.EXCH.64 URZ, [UR10+0x30000], UR4 ;  /* 0x030000040a3f75b2 */ /* 0x0010620008000100 */
[----:B------:R0:W2:Y:S01]  /*03d0*/  SYNCS.EXCH.64 URZ, [UR10+0x30020], UR8 ;  /* 0x030020080a3f75b2 */ /* 0x0000a20008000100 */
[----:B------:R0:W3:Y:S01]  /*03e0*/  SYNCS.EXCH.64 URZ, [UR10+0x30008], UR4 ;  /* 0x030008040a3f75b2 */ /* 0x0000e20008000100 */
[----:B------:R0:W4:Y:S01]  /*03f0*/  SYNCS.EXCH.64 URZ, [UR10+0x30028], UR8 ;  /* 0x030028080a3f75b2 */ /* 0x0001220008000100 */
[----:B------:R0:W0:Y:S01]  /*0400*/  SYNCS.EXCH.64 URZ, [UR10+0x30010], UR4 ;  /* 0x030010040a3f75b2 */ /* 0x0000220008000100 */
[----:B------:R0:W0:Y:S01]  /*0410*/  SYNCS.EXCH.64 URZ, [UR10+0x30030], UR8 ;  /* 0x030030080a3f75b2 */ /* 0x0000220008000100 */
[----:B------:R0:W0:Y:S01]  /*0420*/  SYNCS.EXCH.64 URZ, [UR10+0x30018], UR4 ;  /* 0x030018040a3f75b2 */ /* 0x0000220008000100 */
[----:B------:R0:W0:Y:S01]  /*0430*/  SYNCS.EXCH.64 URZ, [UR10+0x30038], UR8 ;  /* 0x030038080a3f75b2 */ /* 0x0000220008000100 */
[----:B------:R-:W-:Y:S01]  /*0440*/  NOP ;  /* 0x0000000000007918 */ /* 0x000fe20000000000 */
.L_x_2:
[----:B0-----:R-:W-:Y:S01]  /*0450*/  ULDC UR4, c[0x0][0x150] ;  /* 0x0000540000047ab9 */ /* 0x001fe20000000800 */
[----:B------:R-:W-:Y:S01]  /*0460*/  LOP3.LUT R2, R2, 0xfffffffc, RZ, 0xc0, !PT ;  /* 0xfffffffc02027812 */ /* 0x000fe200078ec0ff */
[----:B------:R-:W-:Y:S01]  /*0470*/  FMUL R4, R4, UR4 ;  /* 0x0000000404047c20 */ /* 0x000fe20008400000 */
[----:B------:R-:W-:Y:S01]  /*0480*/  LOP3.LUT R5, R5, 0x3ffffffc, RZ, 0xc0, !PT ;  /* 0x3ffffffc05057812 */ /* 0x000fe200078ec0ff */
[----:B------:R-:W-:Y:S01]  /*0490*/  ULDC UR4, c[0x0][0x154] ;  /* 0x0000550000047ab9 */ /* 0x000fe20000000800 */
[----:B------:R-:W-:Y:S01]  /*04a0*/  LOP3.LUT P0, RZ, R11, 0x7, RZ, 0xc0, !PT ;  /* 0x000000070bff7812 */ /* 0x000fe2000780c0ff */
[----:B------:R-:W-:Y:S01]  /*04b0*/  IMAD.IADD R2, R3, 0x1, -R2 ;  /* 0x0000000103027824 */ /* 0x000fe200078e0a02 */
[----:B------:R-:W-:Y:S01]  /*04c0*/  NOP ;  /* 0x0000000000007918 */ /* 0x000fe20000000000 */
[----:B------:R-:W0:Y:S01]  /*04d0*/  F2I.U32.TRUNC.NTZ R4, R4 ;  /* 0x0000000400047305 */ /* 0x000e22000020f000 */
[----:B------:R-:W-:Y:S01]  /*04e0*/  IMAD.IADD R5, R0, 0x1, -R5 ;  /* 0x0000000100057824 */ /* 0x000fe200078e0a05 */
[----:B------:R-:W-:-:S04]  /*04f0*/  NOP ;  /* 0x0000000000007918 */ /* 0x000fc80000000000 */
[----:B------:R-:W-:Y:S02]  /*0500*/  LEA R5, R5, R2, 0x2 ;  /* 0x0000000205057211 */ /* 0x000fe400078e10ff */
[----:B------:R-:W-:Y:S02]  /*0510*/  I2FP.F32.U32 R2, R9 ;  /* 0x0000000900027245 */ /* 0x000fe40000201000 */
[----:B------:R-:W-:-:S03]  /*0520*/  LEA.HI R0, R5, R5, RZ, 0x1 ;  /* 0x0000000505007211 */ /* 0x000fc600078f08ff */
[----:B------:R-:W-:Y:S01]  /*0530*/  FMUL R2, R2, UR4 ;  /* 0x0000000402027c20 */ /* 0x000fe20008400000 */
[----:B------:R-:W-:Y:S01]  /*0540*/  ULDC UR4, c[0x0][0x144] ;  /* 0x0000510000047ab9 */ /* 0x000fe20000000800 */
[----:B0-----:R-:W-:Y:S01]  /*0550*/  IMAD.MOV R8, RZ, RZ, -R4 ;  /* 0x000000ffff087224 */ /* 0x001fe200078e0a04 */
[----:B------:R-:W-:-:S03]  /*0560*/  LOP3.LUT R0, R0, 0xfffffffe, RZ, 0xc0, !PT ;  /* 0xfffffffe00007812 */ /* 0x000fc600078ec0ff */
[----:B------:R-:W-:Y:S01]  /*0570*/  IMAD R3, R8, UR4, R7 ;  /* 0x0000000408037c24 */ /* 0x000fe2000f8e0207 */
[----:B------:R-:W0:Y:S01]  /*0580*/  F2I.U32.TRUNC.NTZ R2, R2 ;  /* 0x0000000200027305 */ /* 0x000e22000020f000 */
[----:B------:R-:W5:Y:S01]  /*0590*/  LDC R8, c[0x0][0x140] ;  /* 0x00005000ff087b82 */ /* 0x000f620000000800 */
[----:B------:R-:W-:Y:S01]  /*05a0*/  IMAD.IADD R0, R5, 0x1, -R0 ;  /* 0x0000000105007824 */ /* 0x000fe200078e0a00 */
[----:B------:R-:W-:-:S04]  /*05b0*/  ULDC UR4, c[0x0][0x148] ;  /* 0x0000520000047ab9 */ /* 0x000fc80000000800 */
[----:B------:R-:W-:Y:S01]  /*05c0*/  ISETP.NE.AND P2, PT, R0, R3, PT ;  /* 0x000000030000720c */ /* 0x000fe20003f45270 */
[----:B------:R-:W-:-:S05]  /*05d0*/  IMAD.SHL.U32 R0, R5, 0x4, RZ ;  /* 0x0000000405007824 */ /* 0x000fca00078e00ff */
[----:B------:R-:W-:Y:S01]  /*05e0*/  LOP3.LUT R5, R5, 0xc, R0, 0x78, !PT ;  /* 0x0000000c05057812 */ /* 0x000fe200078e7800 */
[----:B0-----:R-:W-:-:S03]  /*05f0*/  IMAD.MOV R4, RZ, RZ, -R2 ;  /* 0x000000ffff047224 */ /* 0x001fc600078e0a02 */
[C---:B------:R-:W-:Y:S01]  /*0600*/  ISETP.LT.U32.AND P0, PT, R5.reuse, 0x2, !P0 ;  /* 0x000000020500780c */ /* 0x040fe20004701070 */
[----:B------:R-:W-:Y:S02]  /*0610*/  IMAD R3, R4, UR4, R9 ;  /* 0x0000000404037c24 */ /* 0x000fe4000f8e0209 */
[----:B------:R-:W-:Y:S02]  /*0620*/  @P2 LEA.HI R0, R5, R5, RZ, 0x1 ;  /* 0x0000000505002211 */ /* 0x000fe400078f08ff */
[----:B------:R-:W-:Y:S02]  /*0630*/  MOV R4, 0x1 ;  /* 0x0000000100047802 */ /* 0x000fe40000000f00 */
[----:B------:R-:W-:Y:S02]  /*0640*/  @P2 SHF.R.S32.HI R0, RZ, 0x1, R0 ;  /* 0x00000001ff002819 */ /* 0x000fe40000011400 */
[----:B-----5:R-:W-:Y:S02]  /*0650*/  ISETP.EQ.U32.AND P1, PT, R8, 0x1, PT ;  /* 0x000000010800780c */ /* 0x020fe40003f22070 */
[----:B------:R-:W-:-:S02]  /*0660*/  @P2 ISETP.NE.AND P3, PT, R0, R3, PT ;  /* 0x000000030000220c */ /* 0x000fc40003f65270 */
[----:B------:R-:W-:Y:S02]  /*0670*/  SEL R3, RZ, 0x1, !P0 ;  /* 0x00000001ff037807 */ /* 0x000fe40004000000 */
[----:B------:R-:W-:-:S04]  /*0680*/  @P2 SEL R4, RZ, 0x1, P3 ;  /* 0x00000001ff042807 */ /* 0x000fc80001800000 */
[----:B------:R-:W-:-:S03]  /*0690*/  LOP3.LUT R4, R4, R3, RZ, 0xc0, !PT ;  /* 0x0000000304047212 */ /* 0x000fc600078ec0ff */
[----:B------:R-:W-:Y:S05]  /*06a0*/  @!P1 BRA `(.L_x_3) ;  /* 0x0000000000089947 */ /* 0x000fea0003800000 */
[----:B-1234-:R-:W-:Y:S01]  /*06b0*/  UCGABAR_ARV ;  /* 0x00000000000079c7 */ /* 0x01efe20008000000 */
[----:B------:R-:W-:Y:S05]  /*06c0*/  BRA `(.L_x_4) ;  /* 0x0000000000047947 */ /* 0x000fea0003800000 */
.L_x_3:
[----:B-1234-:R-:W-:Y:S01]  /*06d0*/  NOP ;  /* 0x0000000000007918 */ /* 0x01efe20000000000 */
.L_x_4:
[----:B------:R-:W-:Y:S01]  /*06e0*/  ULDC.64 UR4, c[0x0][0x618] ;  /* 0x0001860000047ab9 */ /* 0x000fe20000000a00 */
[----:B------:R-:W-:Y:S01]  /*06f0*/  ULDC.64 UR20, c[0x0][0x208] ;  /* 0x0000820000147ab9 */ /* 0x000fe20000000a00 */
[----:B------:R-:W-:-:S04]  /*0700*/  ISETP.NE.U32.AND P0, PT, RZ, UR4, PT ;  /* 0x00000004ff007c0c */ /* 0x000fc8000bf05070 */
[----:B------:R-:W-:-:S13]  /*0710*/  ISETP.NE.AND.EX P0, PT, RZ, UR5, PT, P0 ;  /* 0x00000005ff007c0c */ /* 0x000fda000bf05300 */
[----:B------:R-:W-:Y:S05]  /*0720*/  @!P0 BRA `(.L_x_5) ;  /* 0x0000000000208947 */ /* 0x000fea0003800000 */
[----:B------:R-:W0:Y:S02]  /*0730*/  LDC.64 R2, c[0x0][0x618] ;  /* 0x00018600ff027b82 */ /* 0x000e240000000a00 */
[----:B0-----:R-:W2:Y:S02]  /*0740*/  LDG.E.64 R2, desc[UR20][R2.64] ;  /* 0x0000001402027981 */ /* 0x001ea4000c1e1b00 */
[----:B--2---:R-:W-:-:S04]  /*0750*/  ISETP.NE.U32.AND P0, PT, R2, RZ, PT ;  /* 0x000000ff0200720c */ /* 0x004fc80003f05070 */
[----:B------:R-:W-:-:S13]  /*0760*/  ISETP.NE.AND.EX P0, PT, R3, RZ, PT, P0 ;  /* 0x000000ff0300720c */ /* 0x000fda0003f05300 */
[----:B------:R-:W-:Y:S05]  /*0770*/  @!P0 BRA `(.L_x_5) ;  /* 0x00000000000c8947 */ /* 0x000fea0003800000 */
[----:B------:R-:W2:Y:S02]  /*0780*/  LD.E R2, desc[UR20][R2.64] ;  /* 0x0000001402027980 */ /* 0x000ea4000c101900 */
[----:B--2---:R-:W-:Y:S01]  /*0790*/  R2UR UR11, R2 ;  /* 0x00000000020b72ca */ /* 0x004fe200000e0000 */
[----:B------:R-:W-:-:S14]  /*07a0*/  BRA `(.L_x_6) ;  /* 0x0000000000247947 */ /* 0x000fdc0003800000 */
.L_x_5:
[----:B------:R-:W-:Y:S02]  /*07b0*/  ULDC.64 UR4, c[0x0][0x608] ;  /* 0x0001820000047ab9 */ /* 0x000fe40000000a00 */
[----:B------:R-:W-:-:S04]  /*07c0*/  ISETP.NE.U32.AND P0, PT, RZ, UR4, PT ;  /* 0x00000004ff007c0c */ /* 0x000fc8000bf05070 */
[----:B------:R-:W-:-:S13]  /*07d0*/  ISETP.NE.AND.EX P0, PT, RZ, UR5, PT, P0 ;  /* 0x00000005ff007c0c */ /* 0x000fda000bf05300 */
[----:B------:R-:W-:Y:S05]  /*07e0*/  @!P0 BRA `(.L_x_7) ;  /* 0x0000000000108947 */ /* 0x000fea0003800000 */
[----:B------:R-:W0:Y:S02]  /*07f0*/  LDC.64 R2, c[0x0][0x608] ;  /* 0x00018200ff027b82 */ /* 0x000e240000000a00 */
[----:B0-----:R-:W2:Y:S02]  /*0800*/  LDG.E R2, desc[UR20][R2.64] ;  /* 0x0000001402027981 */ /* 0x001ea4000c1e1900 */
[----:B--2---:R-:W-:Y:S01]  /*0810*/  R2UR UR11, R2 ;  /* 0x00000000020b72ca */ /* 0x004fe200000e0000 */
[----:B------:R-:W-:-:S14]  /*0820*/  BRA `(.L_x_6) ;  /* 0x0000000000047947 */ /* 0x000fdc0003800000 */
.L_x_7:
[----:B------:R-:W-:-:S05]  /*0830*/  ULDC UR11, c[0x0][0x600] ;  /* 0x00018000000b7ab9 */ /* 0x000fca0000000800 */
.L_x_6:
[----:B------:R-:W-:Y:S02]  /*0840*/  ULDC.64 UR4, c[0x0][0x620] ;  /* 0x0001880000047ab9 */ /* 0x000fe40000000a00 */
        /* <DEDUP_REMOVED lines=11> */
.L_x_8:
        /* <DEDUP_REMOVED lines=8> */
.L_x_10:
[----:B------:R-:W-:-:S05]  /*0980*/  ULDC UR22, c[0x0][0x604] ;  /* 0x0001810000167ab9 */ /* 0x000fca0000000800 */
.L_x_9:
[----:B------:R-:W-:Y:S01]  /*0990*/  ULDC UR4, c[0x0][0x3dc] ;  /* 0x0000f70000047ab9 */ /* 0x000fe20000000800 */
[----:B------:R-:W-:Y:S01]  /*09a0*/  ULDC.64 UR8, c[0x0][0x3e0] ;  /* 0x0000f80000087ab9 */ /* 0x000fe20000000a00 */
[----:B------:R-:W-:Y:S02]  /*09b0*/  UIADD3 UR4, UR4, 0x3f, URZ ;  /* 0x0000003f04047890 */ /* 0x000fe4000fffe03f */
[----:B------:R-:W-:Y:S02]  /*09c0*/  UIMAD UR8, UR9, UR8, URZ ;  /* 0x00000008090872a4 */ /* 0x000fe4000f8e023f */
[----:B------:R-:W-:-:S04]  /*09d0*/  USHF.R.S32.HI UR5, URZ, 0x1f, UR4 ;  /* 0x0000001f3f057899 */ /* 0x000fc80008011404 */
[----:B------:R-:W-:-:S03]  /*09e0*/  ULEA.HI UR4, UR5, UR4, URZ, 0x6 ;  /* 0x0000000405047291 */ /* 0x000fc6000f8f303f */
[----:B------:R-:W-:Y:S01]  /*09f0*/  ULDC UR5, c[0x0][0x3e8] ;  /* 0x0000fa0000057ab9 */ /* 0x000fe20000000800 */
[----:B------:R-:W-:Y:S02]  /*0a00*/  USHF.R.S32.HI UR4, URZ, 0x6, UR4 ;  /* 0x000000063f047899 */ /* 0x000fe40008011404 */
[----:B------:R-:W-:-:S04]  /*0a10*/  UIMAD UR5, UR8, UR5, URZ ;  /* 0x00000005080572a4 */ /* 0x000fc8000f8e023f */
[----:B------:R-:W-:Y:S01]  /*0a20*/  UIMAD UR5, UR4, UR5, URZ ;  /* 0x00000005040572a4 */ /* 0x000fe2000f8e023f */
[----:B------:R-:W-:Y:S11]  /*0a30*/  @!P1 BRA `(.L_x_11) ;  /* 0x00000000000c9947 */ /* 0x000ff60003800000 */
[----:B------:R-:W-:Y:S01]  /*0a40*/  UCGABAR_WAIT ;  /* 0x0000000000007dc7 */ /* 0x000fe20008000000 */
[----:B------:R-:W-:Y:S01]  /*0a50*/  CCTL.IVALL ;  /* 0x00000000ff00798f */ /* 0x000fe20002000000 */
[----:B------:R-:W-:Y:S05]  /*0a60*/  BRA `(.L_x_12) ;  /* 0x0000000000047947 */ /* 0x000fea0003800000 */
.L_x_11:
[----:B------:R-:W-:Y:S06]  /*0a70*/  BAR.SYNC.DEFER_BLOCKING 0x0 ;  /* 0x0000000000007b1d */ /* 0x000fec0000010000 */
.L_x_12:
[----:B------:R-:W-:-:S13]  /*0a80*/  ISETP.NE.AND P0, PT, RZ, UR12, PT ;  /* 0x0000000cff007c0c */ /* 0x000fda000bf05270 */
[----:B------:R-:W-:Y:S05]  /*0a90*/  @!P0 BRA `(.L_x_13) ;  /* 0x0000015800708947 */ /* 0x000fea0003800000 */
[----:B------:R-:W-:-:S06]  /*0aa0*/  UISETP.NE.AND UP0, UPT, UR12, 0x1, UPT ;  /* 0x000000010c00788c */ /* 0x000fcc000bf05270 */
[----:B------:R-:W-:-:S13]  /*0ab0*/  PLOP3.LUT P0, PT, PT, PT, UP0, 0x80, 0x0 ;  /* 0x000000000000781c */ /* 0x000fda0003f0f008 */
[----:B------:R-:W-:Y:S05]  /*0ac0*/  @P0 EXIT ;  /* 0x000000000000094d */ /* 0x000fea0003800000 */
[----:B------:R0:W-:Y:S01]  /*0ad0*/  STL [R1], RZ ;  /* 0x000000ff01007387 */ /* 0x0001e20000100800 */
[----:B------:R-:W-:Y:S01]  /*0ae0*/  UISETP.GE.AND UP0, UPT, UR5, 0x1, UPT ;  /* 0x000000010500788c */ /* 0x000fe2000bf06270 */
[----:B------:R-:W-:Y:S01]  /*0af0*/  CS2R R86, SRZ ;  /* 0x0000000000567805 */ /* 0x000fe2000001ff00 */
[----:B------:R-:W-:Y:S01]  /*0b00*/  UMOV UR4, URZ ;  /* 0x0000003f00047c82 */ /* 0x000fe20008000000 */
[----:B------:R0:W-:Y:S01]  /*0b10*/  STL [R1+0x4], RZ ;  /* 0x000004ff01007387 */ /* 0x0001e20000100800 */
[----:B------:R-:W-:Y:S02]  /*0b20*/  CS2R R152, SRZ ;  /* 0x0000000000987805 */ /* 0x000fe4000001ff00 */
[----:B------:R-:W-:Y:S02]  /*0b30*/  CS2R R154, SRZ ;  /* 0x00000000009a7805 */ /* 0x000fe4000001ff00 */
[----:B------:R-:W-:Y:S01]  /*0b40*/  PLOP3.LUT P0, PT, PT, PT, UP0, 0x80, 0x0 ;  /* 0x000000000000781c */ /* 0x000fe20003f0f008 */
[----:B------:R0:W-:Y:S01]  /*0b50*/  STL [R1+0x8], RZ ;  /* 0x000008ff01007387 */ /* 0x0001e20000100800 */
[----:B------:R-:W-:-:S02]  /*0b60*/  CS2R R156, SRZ ;  /* 0x00000000009c7805 */ /* 0x000fc4000001ff00 */
[----:B------:R-:W-:Y:S02]  /*0b70*/  CS2R R158, SRZ ;  /* 0x00000000009e7805 */ /* 0x000fe4000001ff00 */
[----:B------:R-:W-:Y:S01]  /*0b80*/  CS2R R160, SRZ ;  /* 0x0000000000a07805 */ /* 0x000fe2000001ff00 */
[----:B------:R0:W-:Y:S01]  /*0b90*/  STL [R1+0xc], RZ ;  /* 0x00000cff01007387 */ /* 0x0001e20000100800 */
[----:B------:R-:W-:Y:S02]  /*0ba0*/  CS2R R162, SRZ ;  /* 0x0000000000a27805 */ /* 0x000fe4000001ff00 */
[----:B------:R-:W-:Y:S02]  /*0bb0*/  CS2R R164, SRZ ;  /* 0x0000000000a47805 */ /* 0x000fe4000001ff00 */
[----:B------:R-:W-:Y:S01]  /*0bc0*/  CS2R R166, SRZ ;  /* 0x0000000000a67805 */ /* 0x000fe2000001ff00 */
        /* <DEDUP_REMOVED lines=116> */
[----:B------:R0:W-:Y:S04]  /*1310*/  STL [R1+0x84], RZ ;  /* 0x000084ff01007387 */ /* 0x0001e80000100800 */
        /* <DEDUP_REMOVED lines=29> */
[----:B------:R0:W-:Y:S01]  /*14f0*/  STL [R1+0xfc], RZ ;  /* 0x0000fcff01007387 */ /* 0x0001e20000100800 */
[----:B------:R-:W-:Y:S05]  /*1500*/  @!P0 BRA `(.L_x_14) ;  /* 0x0000002000e48947 */ /* 0x000fea0003800000 */
[----:B------:R-:W-:-:S04]  /*1510*/  ULOP3.LUT UR4, UR6, 0x1, URZ, 0xfc, !UPT ;  /* 0x0000000106047892 */ /* 0x000fc8000f8efc3f */
[----:B------:R-:W-:-:S06]  /*1520*/  UISETP.NE.AND UP0, UPT, UR4, 0x3, UPT ;  /* 0x000000030400788c */ /* 0x000fcc000bf05270 */
[----:B------:R-:W-:-:S13]  /*1530*/  PLOP3.LUT P1, PT, PT, PT, UP0, 0x80, 0x0 ;  /* 0x000000000000781c */ /* 0x000fda0003f2f008 */
[----:B------:R-:W-:Y:S05]  /*1540*/  @!P1 BRA `(.L_x_15) ;  /* 0x0000000000049947 */ /* 0x000fea0003800000 */
[----:B------:R-:W-:Y:S01]  /*1550*/  BPT.TRAP 0x1 ;  /* 0x000000040000795c */ /* 0x000fe20000300000 */
.L_x_15:
[----:B------:R-:W1:Y:S01]  /*1560*/  S2UR UR7, SR_CgaCtaId ;  /* 0x00000000000779c3 */ /* 0x000e620000008800 */
[----:B------:R-:W-:Y:S01]  /*1570*/  SHF.L.U32 R0, RZ, 0x1f, RZ ;  /* 0x0000001fff007819 */ /* 0x000fe200000006ff */
[----:B------:R-:W-:Y:S02]  /*1580*/  UMOV UR4, 0x400 ;  /* 0x0000040000047882 */ /* 0x000fe40000000000 */
[----:B-1----:R-:W-:-:S12]  /*1590*/  ULEA UR4, UR7, UR4, 0x18 ;  /* 0x0000000407047291 */ /* 0x002fd8000f8ec03f */
.L_x_16:
[----:B-1----:R-:W-:-:S04]  /*15a0*/  IMAD.U32 R3, RZ, RZ, UR4 ;  /* 0x00000004ff037e24 */ /* 0x002fc8000f8e00ff */
[----:B------:R1:W2:Y:S03]  /*15b0*/  SYNCS.PHASECHK.TRANS64.TRYWAIT P1, [R3+URZ+0x30000], R0 ;  /* 0x03000000030075a7 */ /* 0x0002a6000802017f */
[----:B--2---:R-:W-:Y:S05]  /*15c0*/  @!P1 NANOSLEEP.SYNCS 0x989680 ;  /* 0x009896800000995d */ /* 0x004fea0003900000 */
[----:B------:R-:W2:Y:S02]  /*15d0*/  @!P1 SYNCS.PHASECHK.TRANS64 P1, [R3+URZ+0x30000], R0 ;  /* 0x03000000030095a7 */ /* 0x000ea4000802007f */
[----:B--2---:R-:W-:Y:S05]  /*15e0*/  @!P1 BRA `(.L_x_16) ;  /* 0xfffffffc00ec9947 */ /* 0x004fea000383ffff */
[----:B------:R-:W-:Y:S01]  /*15f0*/  UIADD3 UR7, UR4, 0x20000, URZ ;  /* 0x0002000004077890 */ /* 0x000fe2000fffe03f */
[----:B------:R-:W-:Y:S01]  /*1600*/  WARPGROUP.ARRIVE ;  /* 0x00000000000079c5 */ /* 0x000fe20000000000 */
[----:B------:R-:W-:Y:S01]  /*1610*/  USHF.R.U32.HI UR4, URZ, 0x4, UR4 ;  /* 0x000000043f047899 */ /* 0x000fe20008011604 */
[----:B------:R2:W-:Y:S01]  /*1620*/  STL [R1+0x174], R5 ;  /* 0x0001740501007387 */ /* 0x0005e20000100800 */
[----:B------:R-:W-:Y:S02]  /*1630*/  USHF.R.U32.HI UR7, URZ, 0x4, UR7 ;  /* 0x000000043f077899 */ /* 0x000fe40008011607 */
[----:B------:R-:W-:Y:S01]  /*1640*/  ULOP3.LUT UR4, UR4, 0x3fff, URZ, 0xc0, !UPT ;  /* 0x00003fff04047892 */ /* 0x000fe2000f8ec03f */
[----:B------:R3:W-:Y:S01]  /*1650*/  STL [R1+0x170], R4 ;  /* 0x0001700401007387 */ /* 0x0007e20000100800 */
[----:B------:R-:W-:Y:S02]  /*1660*/  ULOP3.LUT UR7, UR7, 0x3fff, URZ, 0xc0, !UPT ;  /* 0x00003fff07077892 */ /* 0x000fe4000f8ec03f */
[----:B------:R-:W-:-:S02]  /*1670*/  ULOP3.LUT UR4, UR4, 0x10000, URZ, 0xfc, !UPT ;  /* 0x0001000004047892 */ /* 0x000fc4000f8efc3f */
[----:B------:R-:W-:Y:S01]  /*1680*/  ULOP3.LUT UR8, UR7, 0x10000, URZ, 0xfc, !UPT ;  /* 0x0001000007087892 */ /* 0x000fe2000f8efc3f */
[----:B------:R-:W-:Y:S01]  /*1690*/  UMOV UR13, 0x40000040 ;  /* 0x40000040000d7882 */ /* 0x000fe20000000000 */
[----:B------:R-:W-:-:S03]  /*16a0*/  UMOV UR15, 0x40000040 ;  /* 0x40000040000f7882 */ /* 0x000fc60000000000 */
[----:B------:R-:W-:Y:S02]  /*16b0*/  UMOV UR12, UR4 ;  /* 0x00000004000c7c82 */ /* 0x000fe40008000000 */
[----:B------:R-:W-:Y:S02]  /*16c0*/  UMOV UR14, UR8 ;  /* 0x00000008000e7c82 */ /* 0x000fe40008000000 */
[----:B------:R-:W-:Y:S01]  /*16d0*/  HGMMA.64x128x16.F32 R68, gdesc[UR12], RZ, !UPT, gsb0 ;  /* 0x01e000000c4479f0 */ /* 0x000fe2000c0008ff */
[----:B------:R-:W-:Y:S01]  /*16e0*/  UIADD3 UR12, UR4, 0x200, URZ ;  /* 0x00000200040c7890 */ /* 0x000fe2000fffe03f */
[----:B------:R-:W-:Y:S01]  /*16f0*/  UMOV UR13, 0x40000040 ;  /* 0x40000040000d7882 */ /* 0x000fe20000000000 */
[----:B------:R-:W-:Y:S02]  /*1700*/  WARPGROUP.DEPBAR.LE gsb0, 0x0 ;  /* 0x00008000000079c5 */ /* 0x000fe40000010000 */
[----:B------:R-:W-:Y:S01]  /*1710*/  WARPGROUP.ARRIVE ;  /* 0x00000000000079c5 */ /* 0x000fe20000000000 */
[----:B------:R-:W-:Y:S01]  /*1720*/  IMAD.MOV.U32 R44, RZ, RZ, R88 ;  /* 0x000000ffff2c7224 */ /* 0x000fe200078e0058 */
[----:B------:R-:W-:Y:S01]  /*1730*/  MOV R41, R91 ;  /* 0x0000005b00297202 */ /* 0x000fe20000000f00 */
[----:B------:R-:W-:Y:S01]  /*1740*/  IMAD.MOV.U32 R43, RZ, RZ, R89 ;  /* 0x000000ffff2b7224 */ /* 0x000fe200078e0059 */
[----:B------:R-:W-:Y:S01]  /*1750*/  MOV R36, R96 ;  /* 0x0000006000247202 */ /* 0x000fe20000000f00 */
[----:B------:R-:W-:-:S02]  /*1760*/  IMAD.MOV.U32 R42, RZ, RZ, R90 ;  /* 0x000000ffff2a7224 */ /* 0x000fc400078e005a */
[----:B------:R-:W-:Y:S01]  /*1770*/  HGMMA.64x128x16.F32 R152, gdesc[UR12], RZ, !UPT, gsb0 ;  /* 0x01e000000c9879f0 */ /* 0x000fe2000c0008ff */
[----:B------:R-:W-:Y:S01]  /*1780*/  UIADD3 UR12, UR4, 0x400, URZ ;  /* 0x00000400040c7890 */ /* 0x000fe2000fffe03f */
[----:B------:R-:W-:Y:S01]  /*1790*/  IMAD.MOV.U32 R40, RZ, RZ, R92 ;  /* 0x000000ffff287224 */ /* 0x000fe200078e005c */
[----:B------:R-:W-:Y:S01]  /*17a0*/  MOV R31, R101 ;  /* 0x00000065001f7202 */ /* 0x000fe20000000f00 */
        /* <DEDUP_REMOVED lines=11> */
[----:B-1----:R-:W-:Y:S01]  /*1860*/  MOV R0, R131 ;  /* 0x0000008300007202 */ /* 0x002fe20000000f00 */
[----:B------:R-:W-:Y:S01]  /*1870*/  IMAD.MOV.U32 R32, RZ, RZ, R100 ;  /* 0x000000ffff207224 */ /* 0x000fe200078e0064 */
[----:B------:R-:W-:Y:S01]  /*1880*/  UMOV UR13, 0x40000040 ;  /* 0x40000040000d7882 */ /* 0x000fe20000000000 */
        /* <DEDUP_REMOVED lines=14> */
[----:B------:R-:W-:-:S02]  /*1970*/  IMAD.MOV.U32 R22, RZ, RZ, R110 ;  /* 0x000000ffff167224 */ /* 0x000fc400078e006e */
[----:B------:R-:W-:Y:S02]  /*1980*/  IMAD.MOV.U32 R20, RZ, RZ, R112 ;  /* 0x000000ffff147224 */ /* 0x000fe400078e0070 */
[----:B------:R-:W-:Y:S02]  /*1990*/  IMAD.MOV.U32 R19, RZ, RZ, R113 ;  /* 0x000000ffff137224 */ /* 0x000fe400078e0071 */
[----:B------:R-:W-:Y:S01]  /*19a0*/  IMAD.MOV.U32 R18, RZ, RZ, R114 ;  /* 0x000000ffff127224 */ /* 0x000fe200078e0072 */
[----:B------:R-:W-:Y:S01]  /*19b0*/  MOV R232, R20 ;  /* 0x0000001400e87202 */ /* 0x000fe20000000f00 */
[----:B------:R-:W-:Y:S02]  /*19c0*/  IMAD.MOV.U32 R17, RZ, RZ, R115 ;  /* 0x000000ffff117224 */ /* 0x000fe400078e0073 */
[----:B------:R-:W-:Y:S02]  /*19d0*/  IMAD.MOV.U32 R15, RZ, RZ, R117 ;  /* 0x000000ffff0f7224 */ /* 0x000fe400078e0075 */
[----:B------:R-:W-:-:S02]  /*19e0*/  IMAD.MOV.U32 R14, RZ, RZ, R118 ;  /* 0x000000ffff0e7224 */ /* 0x000fc400078e0076 */
[----:B------:R-:W-:Y:S01]  /*19f0*/  IMAD.MOV.U32 R13, RZ, RZ, R119 ;  /* 0x000000ffff0d7224 */ /* 0x000fe200078e0077 */
[----:B------:R-:W-:Y:S01]  /*1a00*/  MOV R237, R15 ;  /* 0x0000000f00ed7202 */ /* 0x000fe20000000f00 */
[----:B------:R-:W-:Y:S02]  /*1a10*/  IMAD.MOV.U32 R12, RZ, RZ, R120 ;  /* 0x000000ffff0c7224 */ /* 0x000fe400078e0078 */
[----:B------:R-:W-:Y:S02]  /*1a20*/  IMAD.MOV.U32 R10, RZ, RZ, R122 ;  /* 0x000000ffff0a7224 */ /* 0x000fe400078e007a */
[----:B------:R-:W-:Y:S02]  /*1a30*/  IMAD.MOV.U32 R9, RZ, RZ, R123 ;  /* 0x000000ffff097224 */ /* 0x000fe400078e007b */
[----:B------:R-:W-:Y:S01]  /*1a40*/  IMAD.MOV.U32 R8, RZ, RZ, R124 ;  /* 0x000000ffff087224 */ /* 0x000fe200078e007c */
[----:B------:R-:W-:Y:S01]  /*1a50*/  MOV R242, R10 ;  /* 0x0000000a00f27202 */ /* 0x000fe20000000f00 */
[----:B------:R-:W-:-:S02]  /*1a60*/  IMAD.MOV.U32 R7, RZ, RZ, R125 ;  /* 0x000000ffff077224 */ /* 0x000fc400078e007d */
[----:B--2---:R-:W-:Y:S02]  /*1a70*/  IMAD.MOV.U32 R5, RZ, RZ, R127 ;  /* 0x000000ffff057224 */ /* 0x004fe400078e007f */
[----:B---3--:R-:W-:Y:S02]  /*1a80*/  IMAD.MOV.U32 R4, RZ, RZ, R128 ;  /* 0x000000ffff047224 */ /* 0x008fe400078e0080 */
[----:B------:R-:W-:Y:S01]  /*1a90*/  IMAD.MOV.U32 R3, RZ, RZ, R129 ;  /* 0x000000ffff037224 */ /* 0x000fe200078e0081 */
[----:B------:R-:W-:Y:S01]  /*1aa0*/  MOV R247, R5 ;  /* 0x0000000500f77202 */ /* 0x000fe20000000f00 */
[----:B------:R-:W-:Y:S02]  /*1ab0*/  IMAD.MOV.U32 R2, RZ, RZ, R130 ;  /* 0x000000ffff027224 */ /* 0x000fe400078e0082 */
[----:B------:R-:W-:Y:S02]  /*1ac0*/  IMAD.MOV.U32 R64, RZ, RZ, R68 ;  /* 0x000000ffff407224 */ /* 0x000fe400078e0044 */
[----:B------:R-:W-:-:S02]  /*1ad0*/  IMAD.MOV.U32 R63, RZ, RZ, R69 ;  /* 0x000000ffff3f7224 */ /* 0x000fc400078e0045 */
[----:B------:R-:W-:Y:S02]  /*1ae0*/  IMAD.MOV.U32 R62, RZ, RZ, R70 ;  /* 0x000000ffff3e7224 */ /* 0x000fe400078e0046 */
[----:B------:R-:W-:Y:S02]  /*1af0*/  IMAD.MOV.U32 R60, RZ, RZ, R72 ;  /* 0x000000ffff3c7224 */ /* 0x000fe400078e0048 */
[----:B------:R-:W-:Y:S02]  /*1b00*/  IMAD.MOV.U32 R59, RZ, RZ, R73 ;  /* 0x000000ffff3b7224 */ /* 0x000fe400078e0049 */
        /* <DEDUP_REMOVED lines=28> */
[----:B------:R-:W-:Y:S01]  /*1cd0*/  IMAD.MOV.U32 R238, RZ, RZ, R14 ;  /* 0x000000ffffee7224 */ /* 0x000fe200078e000e */
[----:B------:R-:W-:Y:S02]  /*1ce0*/  WARPGROUP.DEPBAR.LE gsb0, 0x0 ;  /* 0x00008000000079c5 */ /* 0x000fe40000010000 */
[----:B------:R-:W-:Y:S01]  /*1cf0*/  WARPGROUP.ARRIVE ;  /* 0x00000000000079c5 */ /* 0x000fe20000000000 */
[----:B------:R1:W-:Y:S01]  /*1d00*/  STL.64 [R1+0x2e0], R214 ;  /* 0x0002e0d601007387 */ /* 0x0003e20000100a00 */
[----:B------:R-:W-:Y:S02]  /*1d10*/  IMAD.MOV.U32 R239, RZ, RZ, R13 ;  /* 0x000000ffffef7224 */ /* 0x000fe400078e000d */
[----:B------:R-:W-:Y:S01]  /*1d20*/  IMAD.MOV.U32 R240, RZ, RZ, R12 ;  /* 0x000000fffff07224 */ /* 0x000fe200078e000c */
[----:B------:R2:W-:Y:S01]  /*1d30*/  STL.64 [R1+0x2d8], R212 ;  /* 0x0002d8d401007387 */ /* 0x0005e20000100a00 */
[----:B------:R-:W-:Y:S01]  /*1d40*/  HGMMA.64x128x16.F32 R88, gdesc[UR12], RZ, !UPT, gsb0 ;  /* 0x01e000000c5879f0 */ /* 0x000fe2000c0008ff */
[----:B------:R-:W-:Y:S01]  /*1d50*/  UIADD3 UR12, UR4, 0x600, URZ ;  /* 0x00000600040c7890 */ /* 0x000fe2000fffe03f */
[----:B------:R-:W-:Y:S01]  /*1d60*/  IMAD.MOV.U32 R241, RZ, RZ, R11 ;  /* 0x000000fffff17224 */ /* 0x000fe200078e000b */
[----:B------:R3:W-:Y:S01]  /*1d70*/  STL.64 [R1+0x2d0], R210 ;  /* 0x0002d0d201007387 */ /* 0x0007e20000100a00 */
[----:B------:R-:W-:Y:S01]  /*1d80*/  UMOV UR13, 0x40000040 ;  /* 0x40000040000d7882 */ /* 0x000fe20000000000 */
[----:B------:R-:W-:-:S02]  /*1d90*/  IMAD.MOV.U32 R243, RZ, RZ, R9 ;  /* 0x000000fffff37224 */ /* 0x000fc400078e0009 */
[----:B------:R4:W-:Y:S01]  /*1da0*/  STL.64 [R1+0x2c8], R208 ;  /* 0x0002c8d001007387 */ /* 0x0009e20000100a00 */
[----:B-1----:R-:W-:Y:S02]  /*1db0*/  IMAD.MOV.U32 R214, RZ, RZ, R38 ;  /* 0x000000ffffd67224 */ /* 0x002fe400078e0026 */
[----:B------:R-:W-:Y:S01]  /*1dc0*/  IMAD.MOV.U32 R215, RZ, RZ, R37 ;  /* 0x000000ffffd77224 */ /* 0x000fe200078e0025 */
[----:B------:R1:W-:Y:S01]  /*1dd0*/  STL.64 [R1+0x2c0], R206 ;  /* 0x0002c0ce01007387 */ /* 0x0003e20000100a00 */
[----:B--2---:R-:W-:Y:S01]  /*1de0*/  MOV R212, R40 ;  /* 0x0000002800d47202 */ /* 0x004fe20000000f00 */
[----:B------:R-:W-:Y:S02]  /*1df0*/  IMAD.MOV.U32 R213, RZ, RZ, R39 ;  /* 0x000000ffffd57224 */ /* 0x000fe400078e0027 */
[----:B------:R2:W-:Y:S01]  /*1e00*/  STL.64 [R1+0x2b8], R204 ;  /* 0x0002b8cc01007387 */ /* 0x0005e20000100a00 */
[----:B---3--:R-:W-:Y:S02]  /*1e10*/  IMAD.MOV.U32 R210, RZ, RZ, R42 ;  /* 0x000000ffffd27224 */ /* 0x008fe400078e002a */
[----:B------:R-:W-:Y:S01]  /*1e20*/  IMAD.MOV.U32 R211, RZ, RZ, R41 ;  /* 0x000000ffffd37224 */ /* 0x000fe200078e0029 */
[----:B------:R3:W-:Y:S01]  /*1e30*/  STL.64 [R1+0x2b0], R202 ;  /* 0x0002b0ca01007387 */ /* 0x0007e20000100a00 */
[----:B----4-:R-:W-:-:S02]  /*1e40*/  IMAD.MOV.U32 R208, RZ, RZ, R44 ;  /* 0x000000ffffd07224 */ /* 0x010fc400078e002c */
[----:B------:R-:W-:Y:S01]  /*1e50*/  IMAD.MOV.U32 R209, RZ, RZ, R43 ;  /* 0x000000ffffd17224 */ /* 0x000fe200078e002b */
[----:B------:R4:W-:Y:S01]  /*1e60*/  STL.64 [R1+0x2a8], R200 ;  /* 0x0002a8c801007387 */ /* 0x0009e20000100a00 */
[----:B-1----:R-:W-:Y:S01]  /*1e70*/  IMAD.MOV.U32 R206, RZ, RZ, R46 ;  /* 0x000000ffffce7224 */ /* 0x002fe200078e002e */
[----:B------:R-:W-:Y:S01]  /*1e80*/  MOV R207, R45 ;  /* 0x0000002d00cf7202 */ /* 0x000fe20000000f00 */
[----:B------:R-:W-:Y:S01]  /*1e90*/  IMAD.MOV.U32 R244, RZ, RZ, R8 ;  /* 0x000000fffff47224 */ /* 0x000fe200078e0008 */
[----:B------:R1:W-:Y:S01]  /*1ea0*/  STL.64 [R1+0x2a0], R198 ;  /* 0x0002a0c601007387 */ /* 0x0003e20000100a00 */
[----:B--2---:R-:W-:Y:S02]  /*1eb0*/  IMAD.MOV.U32 R204, RZ, RZ, R48 ;  /* 0x000000ffffcc7224 */ /* 0x004fe400078e0030 */
[----:B------:R-:W-:Y:S01]  /*1ec0*/  IMAD.MOV.U32 R205, RZ, RZ, R47 ;  /* 0x000000ffffcd7224 */ /* 0x000fe200078e002f */
[----:B------:R2:W-:Y:S01]  /*1ed0*/  STL.64 [R1+0x298], R196 ;  /* 0x000298c401007387 */ /* 0x0005e20000100a00 */
[----:B---3--:R-:W-:Y:S01]  /*1ee0*/  MOV R202, R50 ;  /* 0x0000003200ca7202 */ /* 0x008fe20000000f00 */
[----:B------:R-:W-:-:S02]  /*1ef0*/  IMAD.MOV.U32 R203, RZ, RZ, R49 ;  /* 0x000000ffffcb7224 */ /* 0x000fc400078e0031 */
[----:B------:R3:W-:Y:S01]  /*1f00*/  STL.64 [R1+0x290], R194 ;  /* 0x000290c201007387 */ /* 0x0007e20000100a00 */
[----:B----4-:R-:W-:Y:S02]  /*1f10*/  IMAD.MOV.U32 R200, RZ, RZ, R52 ;  /* 0x000000ffffc87224 */ /* 0x010fe400078e0034 */
[----:B------:R-:W-:Y:S01]  /*1f20*/  IMAD.MOV.U32 R201, RZ, RZ, R51 ;  /* 0x000000ffffc97224 */ /* 0x000fe200078e0033 */
[----:B------:R4:W-:Y:S01]  /*1f30*/  STL.64 [R1+0x288], R192 ;  /* 0x000288c001007387 */ /* 0x0009e20000100a00 */
[----:B-1----:R-:W-:Y:S02]  /*1f40*/  IMAD.MOV.U32 R198, RZ, RZ, R54 ;  /* 0x000000ffffc67224 */ /* 0x002fe400078e0036 */
[----:B------:R-:W-:Y:S01]  /*1f50*/  IMAD.MOV.U32 R199, RZ, RZ, R53 ;  /* 0x000000ffffc77224 */ /* 0x000fe200078e0035 */
[----:B------:R1:W-:Y:S01]  /*1f60*/  STL.64 [R1+0x280], R190 ;  /* 0x000280be01007387 */ /* 0x0003e20000100a00 */
[----:B--2---:R-:W-:Y:S01]  /*1f70*/  IMAD.MOV.U32 R196, RZ, RZ, R56 ;  /* 0x000000ffffc47224 */ /* 0x004fe200078e0038 */
[----:B------:R-:W-:Y:S01]  /*1f80*/  MOV R197, R55 ;  /* 0x0000003700c57202 */ /* 0x000fe20000000f00 */
[----:B------:R-:W-:Y:S01]  /*1f90*/  IMAD.MOV.U32 R245, RZ, RZ, R7 ;  /* 0x000000fffff57224 */ /* 0x000fe200078e0007 */
[----:B------:R2:W-:Y:S01]  /*1fa0*/  STL.64 [R1+0x278], R188 ;  /* 0x000278bc01007387 */ /* 0x0005e20000100a00 */
[----:B---3--:R-:W-:-:S02]  /*1fb0*/  IMAD.MOV.U32 R194, RZ, RZ, R58 ;  /* 0x000000ffffc27224 */ /* 0x008fc400078e003a */
[----:B------:R-:W-:Y:S01]  /*1fc0*/  IMAD.MOV.U32 R195, RZ, RZ, R57 ;  /* 0x000000ffffc37224 */ /* 0x000fe200078e0039 */
[----:B----4-:R-:W-:Y:S01]  /*1fd0*/  MOV R192, R60 ;  /* 0x0000003c00c07202 */ /* 0x010fe20000000f00 */
[----:B------:R-:W-:Y:S02]  /*1fe0*/  IMAD.MOV.U32 R193, RZ, RZ, R59 ;  /* 0x000000ffffc17224 */ /* 0x000fe400078e003b */
[----:B------:R-:W-:Y:S02]  /*1ff0*/  IMAD.MOV.U32 R246, RZ, RZ, R6 ;  /* 0x000000fffff67224 */ /* 0x000fe400078e0006 */
[----:B-1----:R-:W-:Y:S02]  /*2000*/  IMAD.MOV.U32 R190, RZ, RZ, R62 ;  /* 0x000000ffffbe7224 */ /* 0x002fe400078e003e */
[----:B------:R-:W-:Y:S02]  /*2010*/  IMAD.MOV.U32 R191, RZ, RZ, R61 ;  /* 0x000000ffffbf7224 */ /* 0x000fe400078e003d */
[----:B--2---:R-:W-:-:S02]  /*2020*/  IMAD.MOV.U32 R188, RZ, RZ, R64 ;  /* 0x000000ffffbc7224 */ /* 0x004fc400078e0040 */
[----:B------:R-:W-:Y:S02]  /*2030*/  IMAD.MOV.U32 R189, RZ, RZ, R63 ;  /* 0x000000ffffbd7224 */ /* 0x000fe400078e003f */
[----:B------:R-:W-:Y:S02]  /*2040*/  IMAD.MOV.U32 R248, RZ, RZ, R4 ;  /* 0x000000fffff87224 */ /* 0x000fe400078e0004 */
[----:B------:R-:W-:Y:S02]  /*2050*/  IMAD.MOV.U32 R249, RZ, RZ, R3 ;  /* 0x000000fffff97224 */ /* 0x000fe400078e0003 */
[----:B------:R-:W-:Y:S02]  /*2060*/  IMAD.MOV.U32 R250, RZ, RZ, R2 ;  /* 0x000000fffffa7224 */ /* 0x000fe400078e0002 */
[----:B------:R-:W-:Y:S01]  /*2070*/  IMAD.MOV.U32 R251, RZ, RZ, R0 ;  /* 0x000000fffffb7224 */ /* 0x000fe200078e0000 */
[----:B------:R-:W-:Y:S02]  /*2080*/  WARPGROUP.DEPBAR.LE gsb0, 0x0 ;  /* 0x00008000000079c5 */ /* 0x000fe40000010000 */
[----:B------:R-:W-:-:S06]  /*2090*/  WARPGROUP.ARRIVE ;  /* 0x00000000000079c5 */ /* 0x000fcc0000000000 */
[----:B------:R-:W-:Y:S01]  /*20a0*/  HGMMA.64x128x16.F32 R24, gdesc[UR12], RZ, !UPT, gsb0 ;  /* 0x01e000000c1879f0 */ /* 0x000fe2000c0008ff */
[----:B------:R-:W-:Y:S02]  /*20b0*/  UIADD3 UR12, UR4, 0x2, URZ ;  /* 0x00000002040c7890 */ /* 0x000fe4000fffe03f */
[----:B------:R-:W-:Y:S01]  /*20c0*/  UIADD3 UR14, UR8, 0x2, URZ ;  /* 0x00000002080e7890 */ /* 0x000fe2000fffe03f */
[----:B------:R-:W-:Y:S01]  /*20d0*/  UMOV UR13, 0x40000040 ;  /* 0x40000040000d7882 */ /* 0x000fe20000000000 */
[----:B------:R-:W-:Y:S01]  /*20e0*/  UMOV UR15, 0x40000040 ;  /* 0x40000040000f7882 */ /* 0x000fe20000000000 */
[----:B------:R-:W-:Y:S02]  /*20f0*/  WARPGROUP.DEPBAR.LE gsb0, 0x0 ;  /* 0x00008000000079c5 */ /* 0x000fe40000010000 */
[----:B------:R-:W-:-:S06]  /*2100*/  WARPGROUP.ARRIVE ;  /* 0x00000000000079c5 */ /* 0x000fcc0000000000 */
[----:B------:R-:W-:Y:S03]  /*2110*/  HGMMA.64x128x16.F32 R188, gdesc[UR12], R188, gsb0 ;  /* 0x01e000000cbc79f0 */ /* 0x000fe600080008bc */
[----:B------:R-:W-:Y:S02]  /*2120*/  WARPGROUP.DEPBAR.LE gsb0, 0x0 ;  /* 0x00008000000079c5 */ /* 0x000fe40000010000 */
[----:B------:R-:W-:Y:S04]  /*2130*/  STL.64 [R1], R188 ;  /* 0x000000bc01007387 */ /* 0x000fe80000100a00 */
[----:B------:R-:W-:Y:S04]  /*2140*/  STL.64 [R1+0x8], R190 ;  /* 0x000008be01007387 */ /* 0x000fe80000100a00 */
        /* <DEDUP_REMOVED lines=11> */
[----:B------:R1:W-:Y:S04]  /*2200*/  STL.64 [R1+0x68], R214 ;  /* 0x000068d601007387 */ /* 0x0003e80000100a00 */
        /* <DEDUP_REMOVED lines=18> */
[----:B-1----:R-:W2:Y:S04]  /*2330*/  LDL.LU.64 R214, [R1+0x2e0] ;  /* 0x0002e00001d67983 */ /* 0x002ea80000300a00 */
[----:B------:R-:W2:Y:S04]  /*2340*/  LDL.LU.64 R212, [R1+0x2d8] ;  /* 0x0002d80001d47983 */ /* 0x000ea80000300a00 */
        /* <DEDUP_REMOVED lines=11> */
[----:B------:R-:W2:Y:S01]  /*2400*/  LDL.LU.64 R188, [R1+0x278] ;  /* 0x0002780001bc7983 */ /* 0x000ea20000300a00 */
[----:B------:R-:W-:Y:S01]  /*2410*/  UIADD3 UR12, UR4, 0x202, URZ ;  /* 0x00000202040c7890 */ /* 0x000fe2000fffe03f */
[----:B------:R-:W-:Y:S01]  /*2420*/  UMOV UR13, 0x40000040 ;  /* 0x40000040000d7882 */ /* 0x000fe20000000000 */
[----:B--2---:R-:W-:-:S07]  /*2430*/  WARPGROUP.ARRIVE ;  /* 0x00000000000079c5 */ /* 0x004fce0000000000 */
[----:B------:R-:W-:Y:S01]  /*2440*/  HGMMA.64x128x16.F32 R152, gdesc[UR12], R152, gsb0 ;  /* 0x01e000000c9879f0 */ /* 0x000fe20008000898 */
[----:B------:R-:W-:Y:S02]  /*2450*/  UIADD3 UR12, UR4, 0x402, URZ ;  /* 0x00000402040c7890 */ /* 0x000fe4000fffe03f */
[----:B------:R-:W-:Y:S02]  /*2460*/  WARPGROUP.DEPBAR.LE gsb0, 0x0 ;  /* 0x00008000000079c5 */ /* 0x000fe40000010000 */
        /* <DEDUP_REMOVED lines=32> */
[----:B-1----:R-:W2:Y:S04]  /*2670*/  LDL.LU.64 R152, [R1] ;  /* 0x0000000001987983 */ /* 0x002ea80000300a00 */
        /* <DEDUP_REMOVED lines=31> */
[----:B------:R-:W-:Y:S01]  /*2870*/  WARPGROUP.ARRIVE ;  /* 0x00000000000079c5 */ /* 0x000fe20000000000 */
[----:B------:R-:W-:-:S05]  /*2880*/  UMOV UR13, 0x40000040 ;  /* 0x40000040000d7882 */ /* 0x000fca0000000000 */
[----:B------:R-:W-:Y:S01]  /*2890*/  HGMMA.64x128x16.F32 R88, gdesc[UR12], R88, gsb0 ;  /* 0x01e000000c5879f0 */ /* 0x000fe20008000858 */
[----:B------:R-:W-:Y:S01]  /*28a0*/  UIADD3 UR12, UR4, 0x602, URZ ;  /* 0x00000602040c7890 */ /* 0x000fe2000fffe03f */
[----:B------:R-:W-:Y:S01]  /*28b0*/  UMOV UR13, 0x40000040 ;  /* 0x40000040000d7882 */ /* 0x000fe20000000000 */
[----:B------:R-:W-:Y:S02]  /*28c0*/  WARPGROUP.DEPBAR.LE gsb0, 0x0 ;  /* 0x00008000000079c5 */ /* 0x000fe40000010000 */
[----:B------:R-:W-:-:S07]  /*28d0*/  WARPGROUP.ARRIVE ;  /* 0x00000000000079c5 */ /* 0x000fce0000000000 */
[----:B------:R-:W-:Y:S01]  /*28e0*/  HGMMA.64x128x16.F32 R24, gdesc[UR12], R24, gsb0 ;  /* 0x01e000000c1879f0 */ /* 0x000fe20008000818 */
[----:B------:R-:W-:Y:S02]  /*28f0*/  UIADD3 UR12, UR4, 0x4, URZ ;  /* 0x00000004040c7890 */ /* 0x000fe4000fffe03f */
[----:B------:R-:W-:Y:S01]  /*2900*/  UIADD3 UR14, UR8, 0x4, URZ ;  /* 0x00000004080e7890 */ /* 0x000fe2000fffe03f */
[----:B------:R-:W-:Y:S01]  /*2910*/  UMOV UR13, 0x40000040 ;  /* 0x40000040000d7882 */ /* 0x000fe20000000000 */
[----:B------:R-:W-:Y:S01]  /*2920*/  UMOV UR15, 0x40000040 ;  /* 0x40000040000f7882 */ /* 0x000fe20000000000 */
[----:B------:R-:W-:Y:S02]  /*2930*/  WARPGROUP.DEPBAR.LE gsb0, 0x0 ;  /* 0x00008000000079c5 */ /* 0x000fe40000010000 */
[----:B--2---:R-:W-:-:S06]  /*2940*/  WARPGROUP.ARRIVE ;  /* 0x00000000000079c5 */ /* 0x004fcc0000000000 */
[----:B------:R-:W-:Y:S03]  /*2950*/  HGMMA.64x128x16.F32 R152, gdesc[UR12], R152, gsb0 ;  /* 0x01e000000c9879f0 */ /* 0x000fe60008000898 */
[----:B------:R-:W-:Y:S02]  /*2960*/  WARPGROUP.DEPBAR.LE gsb0, 0x0 ;  /* 0x00008000000079c5 */ /* 0x000fe40000010000 */
[----:B------:R-:W-:Y:S01]  /*2970*/  STL.64 [R1], R152 ;  /* 0x0000009801007387 */ /* 0x000fe20000100a00 */
[----:B------:R-:W-:Y:S01]  /*2980*/  IMAD.MOV.U32 R2, RZ, RZ, R214 ;  /* 0x000000ffff027224 */ /* 0x000fe200078e00d6 */
[----:B------:R-:W-:Y:S01]  /*2990*/  MOV R0, R215 ;  /* 0x000000d700007202 */ /* 0x000fe20000000f00 */
[----:B------:R-:W-:Y:S01]  /*29a0*/  IMAD.MOV.U32 R6, RZ, RZ, R212 ;  /* 0x000000ffff067224 */ /* 0x000fe200078e00d4 */
[----:B------:R1:W-:Y:S01]  /*29b0*/  STL.64 [R1+0x8], R154 ;  /* 0x0000089a01007387 */ /* 0x0003e20000100a00 */
[----:B------:R-:W-:Y:S01]  /*29c0*/  IMAD.MOV.U32 R3, RZ, RZ, R213 ;  /* 0x000000ffff037224 */ /* 0x000fe200078e00d5 */
[----:B------:R-:W-:Y:S01]  /*29d0*/  MOV R7, R211 ;  /* 0x000000d300077202 */ /* 0x000fe20000000f00 */
[----:B------:R-:W-:Y:S01]  /*29e0*/  IMAD.MOV.U32 R8, RZ, RZ, R210 ;  /* 0x000000ffff087224 */ /* 0x000fe200078e00d2 */
[----:B------:R-:W2:Y:S01]  /*29f0*/  LDL.LU.64 R214, [R1+0x270] ;  /* 0x0002700001d67983 */ /* 0x000ea20000300a00 */
        /* <DEDUP_REMOVED lines=48> */
[----:B------:R-:W-:-:S02]  /*2d00*/  IMAD.MOV.U32 R231, RZ, RZ, R179 ;  /* 0x000000ffffe77224 */ /* 0x000fc400078e00b3 */
[----:B------:R-:W-:Y:S01]  /*2d10*/  IMAD.MOV.U32 R233, RZ, RZ, R177 ;  /* 0x000000ffffe97224 */ /* 0x000fe200078e00b1 */
[----:B------:R-:W2:Y:S01]  /*2d20*/  LDL.LU.64 R188, [R1+0x208] ;  /* 0x0002080001bc7983 */ /* 0x000ea20000300a00 */
[----:B------:R-:W-:Y:S02]  /*2d30*/  IMAD.MOV.U32 R236, RZ, RZ, R174 ;  /* 0x000000ffffec7224 */ /* 0x000fe400078e00ae */
[----:B------:R-:W-:Y:S01]  /*2d40*/  IMAD.MOV.U32 R235, RZ, RZ, R175 ;  /* 0x000000ffffeb7224 */ /* 0x000fe200078e00af */
[----:B------:R-:W2:Y:S01]  /*2d50*/  LDL.LU.64 R186, [R1+0x200] ;  /* 0x0002000001ba7983 */ /* 0x000ea20000300a00 */
[----:B------:R-:W-:Y:S02]  /*2d60*/  IMAD.MOV.U32 R238, RZ, RZ, R172 ;  /* 0x000000ffffee7224 */ /* 0x000fe400078e00ac */
        /* <DEDUP_REMOVED lines=28> */
[----:B-1----:R-:W2:Y:S04]  /*2f30*/  LDL.LU.64 R154, [R1+0x180] ;  /* 0x00018000019a7983 */ /* 0x002ea80000300a00 */
[----:B------:R-:W2:Y:S01]  /*2f40*/  LDL.LU.64 R152, [R1+0x178] ;  /* 0x0001780001987983 */ /* 0x000ea20000300a00 */
[----:B------:R-:W-:Y:S01]  /*2f50*/  UIADD3 UR12, UR4, 0x204, URZ ;  /* 0x00000204040c7890 */ /* 0x000fe2000fffe03f */
[----:B------:R-:W-:Y:S01]  /*2f60*/  UMOV UR13, 0x40000040 ;  /* 0x40000040000d7882 */ /* 0x000fe20000000000 */
[----:B--2---:R-:W-:-:S07]  /*2f70*/  WARPGROUP.ARRIVE ;  /* 0x00000000000079c5 */ /* 0x004fce0000000000 */
[----:B------:R-:W-:Y:S01]  /*2f80*/  HGMMA.64x128x16.F32 R152, gdesc[UR12], R152, gsb0 ;  /* 0x01e000000c9879f0 */ /* 0x000fe20008000898 */
[----:B------:R-:W-:Y:S01]  /*2f90*/  UIADD3 UR12, UR4, 0x404, URZ ;  /* 0x00000404040c7890 */ /* 0x000fe2000fffe03f */
[----:B------:R-:W-:Y:S01]  /*2fa0*/  UMOV UR13, 0x40000040 ;  /* 0x40000040000d7882 */ /* 0x000fe20000000000 */
        /* <DEDUP_REMOVED lines=15> */
[----:B-1----:R-:W2:Y:S04]  /*30a0*/  LDL.LU R188, [R1] ;  /* 0x0000000001bc7983 */ /* 0x002ea80000300800 */
[----:B------:R-:W2:Y:S04]  /*30b0*/  LDL.LU R189, [R1+0x4] ;  /* 0x0000040001bd7983 */ /* 0x000ea80000300800 */
[----:B------:R-:W2:Y:S04]  /*30c0*/  LDL.LU R190, [R1+0x8] ;  /* 0x0000080001be7983 */ /* 0x000ea80000300800 */
[----:B------:R-:W2:Y:S01]  /*30d0*/  LDL.LU R191, [R1+0xc] ;  /* 0x00000c0001bf7983 */ /* 0x000ea20000300800 */
[----:B------:R-:W-:-:S06]  /*30e0*/  WARPGROUP.ARRIVE ;  /* 0x00000000000079c5 */ /* 0x000fcc0000000000 */
[----:B------:R-:W-:Y:S01]  /*30f0*/  HGMMA.64x128x16.F32 R88, gdesc[UR12], R88, gsb0 ;  /* 0x01e000000c5879f0 */ /* 0x000fe20008000858 */
[----:B------:R-:W-:Y:S01]  /*3100*/  UIADD3 UR12, UR4, 0x604, URZ ;  /* 0x00000604040c7890 */ /* 0x000fe2000fffe03f */
[----:B------:R-:W-:Y:S01]  /*3110*/  UMOV UR13, 0x40000040 ;  /* 0x40000040000d7882 */ /* 0x000fe20000000000 */
        /* <DEDUP_REMOVED lines=18> */
[----:B------:R-:W-:Y:S01]  /*3240*/  IMAD.MOV.U32 R208, RZ, RZ, R238 ;  /* 0x000000ffffd07224 */ /* 0x000fe200078e00ee */
[----:B------:R-:W-:Y:S01]  /*3250*/  MOV R238, R16 ;  /* 0x0000001000ee7202 */ /* 0x000fe20000000f00 */
[----:B------:R-:W-:Y:S01]  /*3260*/  IMAD.MOV.U32 R209, RZ, RZ, R237 ;  /* 0x000000ffffd17224 */ /* 0x000fe200078e00ed */
[----:B------:R-:W-:Y:S02]  /*3270*/  WARPGROUP.DEPBAR.LE gsb0, 0x0 ;  /* 0x00008000000079c5 */ /* 0x000fe40000010000 */
[----:B------:R-:W-:-:S06]  /*3280*/  WARPGROUP.ARRIVE ;  /* 0x00000000000079c5 */ /* 0x000fcc0000000000 */
[----:B------:R-:W-:Y:S01]  /*3290*/  HGMMA.64x128x16.F32 R24, gdesc[UR12], R24, gsb0 ;  /* 0x01e000000c1879f0 */ /* 0x000fe20008000818 */
[----:B------:R-:W-:Y:S02]  /*32a0*/  IMAD.MOV.U32 R210, RZ, RZ, R236 ;  /* 0x000000ffffd27224 */ /* 0x000fe400078e00ec */
[----:B------:R-:W-:Y:S01]  /*32b0*/  IMAD.MOV.U32 R212, RZ, RZ, R234 ;  /* 0x000000ffffd47224 */ /* 0x000fe200078e00ea */
[----:B------:R-:W-:Y:S01]  /*32c0*/  MOV R234, R20 ;  /* 0x0000001400ea7202 */ /* 0x000fe20000000f00 */
        /* <DEDUP_REMOVED lines=18> */
[----:B------:R-:W-:Y:S01]  /*33f0*/  UIADD3 UR12, UR4, 0x6, URZ ;  /* 0x00000006040c7890 */ /* 0x000fe2000fffe03f */
[----:B------:R-:W-:Y:S01]  /*3400*/  IMAD.MOV.U32 R232, RZ, RZ, R22 ;  /* 0x000000ffffe87224 */ /* 0x000fe200078e0016 */
[----:B------:R-:W-:Y:S01]  /*3410*/  UIADD3 UR14, UR8, 0x6, URZ ;  /* 0x00000006080e7890 */ /* 0x000fe2000fffe03f */
[----:B------:R-:W-:Y:S01]  /*3420*/  IMAD.MOV.U32 R233, RZ, RZ, R21 ;  /* 0x000000ffffe97224 */ /* 0x000fe200078e0015 */
[----:B------:R-:W-:Y:S01]  /*3430*/  UMOV UR13, 0x40000040 ;  /* 0x40000040000d7882 */ /* 0x000fe20000000000 */
[----:B------:R-:W-:Y:S01]  /*3440*/  IMAD.MOV.U32 R236, RZ, RZ, R18 ;  /* 0x000000ffffec7224 */ /* 0x000fe200078e0012 */
[----:B------:R-:W-:Y:S01]  /*3450*/  UMOV UR15, 0x40000040 ;  /* 0x40000040000f7882 */ /* 0x000fe20000000000 */
[----:B------:R1:W5:Y:S04]  /*3460*/  LDL.LU R5, [R1+0x174] ;  /* 0x0001740001057983 */ /* 0x0003680000300800 */
[----:B------:R1:W5:Y:S01]  /*3470*/  LDL.LU R4, [R1+0x170] ;  /* 0x0001700001047983 */ /* 0x0003620000300800 */
[----:B------:R-:W-:-:S02]  /*3480*/  WARPGROUP.DEPBAR.LE gsb0, 0x0 ;  /* 0x00008000000079c5 */ /* 0x000fc40000010000 */
[----:B--2---:R-:W-:-:S06]  /*3490*/  WARPGROUP.ARRIVE ;  /* 0x00000000000079c5 */ /* 0x004fcc0000000000 */
        /* <DEDUP_REMOVED lines=34> */
[----:B--2---:R-:W2:Y:S04]  /*36c0*/  LDL.LU.64 R214, [R1+0x168] ;  /* 0x0001680001d67983 */ /* 0x004ea80000300a00 */
        /* <DEDUP_REMOVED lines=20> */
[----:B------:R-:W-:-:S07]  /*3810*/  WARPGROUP.ARRIVE ;  /* 0x00000000000079c5 */ /* 0x000fce0000000000 */
[----:B------:R-:W-:Y:S01]  /*3820*/  HGMMA.64x128x16.F32 R88, gdesc[UR12], R88, gsb0 ;  /* 0x01e000000c5879f0 */ /* 0x000fe20008000858 */
[----:B------:R-:W-:Y:S01]  /*3830*/  UIADD3 UR12, UR4, 0x606, URZ ;  /* 0x00000606040c7890 */ /* 0x000fe2000fffe03f */
[----:B------:R-:W-:Y:S02]  /*3840*/  UMOV UR13, 0x40000040 ;  /* 0x40000040000d7882 */ /* 0x000fe40000000000 */
[----:B------:R-:W-:Y:S01]  /*3850*/  UMOV UR4, 0x1 ;  /* 0x0000000100047882 */ /* 0x000fe20000000000 */
[----:B------:R-:W-:Y:S02]  /*3860*/  WARPGROUP.DEPBAR.LE gsb0, 0x0 ;  /* 0x00008000000079c5 */ /* 0x000fe40000010000 */
[----:B------:R-:W-:-:S06]  /*3870*/  WARPGROUP.ARRIVE ;  /* 0x00000000000079c5 */ /* 0x000fcc0000000000 */
[----:B-1----:R-:W-:Y:S03]  /*3880*/  HGMMA.64x128x16.F32 R24, gdesc[UR12], R24, gsb0 ;  /* 0x01e000000c1879f0 */ /* 0x002fe60008000818 */
[----:B------:R-:W-:Y:S02]  /*3890*/  WARPGROUP.DEPBAR.LE gsb0, 0x0 ;  /* 0x00008000000079c5 */ /* 0x000fe40000010000 */
.L_x_14:
[----:B------:R-:W-:-:S04]  /*38a0*/  UISETP.LT.AND UP0, UPT, UR5, 0x1, UPT ;  /* 0x000000010500788c */ /* 0x000fc8000bf01270 */
[----:B------:R-:W-:-:S04]  /*38b0*/  USEL UR7, UR5, 0x1, UP0 ;  /* 0x0000000105077887 */ /* 0x000fc80008000000 */
[----:B------:R-:W-:-:S04]  /*38c0*/  UIADD3 UR7, UR5, -UR7, URZ ;  /* 0x8000000705077290 */ /* 0x000fc8000fffe03f */
[----:B------:R-:W-:-:S06]  /*38d0*/  UISETP.GE.AND UP0, UPT, UR7, 0x1, UPT ;  /* 0x000000010700788c */ /* 0x000fcc000bf06270 */
[----:B------:R-:W-:-:S13]  /*38e0*/  PLOP3.LUT P1, PT, PT, PT, UP0, 0x80, 0x0 ;  /* 0x000000000000781c */ /* 0x000fda0003f2f008 */
[----:B------:R-:W-:Y:S05]  /*38f0*/  @!P1 BRA `(.L_x_17) ;  /* 0x0000002800b09947 */ /* 0x000fea0003800000 */
[----:B------:R-:W-:Y:S01]  /*3900*/  IMAD.MOV.U32 R3, RZ, RZ, RZ ;  /* 0x000000ffff037224 */ /* 0x000fe200078e00ff */
[----:B------:R-:W-:Y:S02]  /*3910*/  ULOP3.LUT UR23, UR6, 0x1, URZ, 0xfc, !UPT ;  /* 0x0000000106177892 */ /* 0x000fe4000f8efc3f */
[----:B------:R-:W-:Y:S01]  /*3920*/  UISETP.NE.U32.AND UP0, UPT, UR4, URZ, UPT ;  /* 0x0000003f0400728c */ /* 0x000fe2000bf05070 */
[----:B------:R-:W-:Y:S01]  /*3930*/  UMOV UR8, UR7 ;  /* 0x0000000700087c82 */ /* 0x000fe20008000000 */
[----:B------:R-:W-:-:S09]  /*3940*/  UMOV UR5, URZ ;  /* 0x0000003f00057c82 */ /* 0x000fd20008000000 */
.L_x_22:
[----:B------:R-:W-:-:S06]  /*3950*/  UISETP.NE.AND UP1, UPT, UR23, 0x3, UPT ;  /* 0x000000031700788c */ /* 0x000fcc000bf25270 */
[----:B------:R-:W-:-:S13]  /*3960*/  PLOP3.LUT P2, PT, PT, PT, UP1, 0x80, 0x0 ;  /* 0x000000000000781c */ /* 0x000fda0003f4f018 */
[----:B------:R-:W-:Y:S05]  /*3970*/  @!P2 BRA `(.L_x_18) ;  /* 0x000000000004a947 */ /* 0x000fea0003800000 */
[----:B------:R-:W-:Y:S01]  /*3980*/  BPT.TRAP 0x1 ;  /* 0x000000040000795c */ /* 0x000fe20000300000 */
.L_x_18:
[----:B------:R-:W1:Y:S01]  /*3990*/  S2UR UR10, SR_CgaCtaId ;  /* 0x00000000000a79c3 */ /* 0x000e620000008800 */
[----:B------:R-:W-:Y:S01]  /*39a0*/  UMOV UR9, 0x400 ;  /* 0x0000040000097882 */ /* 0x000fe20000000000 */
[----:B------:R-:W-:Y:S01]  /*39b0*/  SHF.L.U32 R2, R3, 0x1f, RZ ;  /* 0x0000001f03027819 */ /* 0x000fe200000006ff */
[----:B-1----:R-:W-:-:S04]  /*39c0*/  ULEA UR9, UR10, UR9, 0x18 ;  /* 0x000000090a097291 */ /* 0x002fc8000f8ec03f */
[----:B------:R-:W-:-:S12]  /*39d0*/  ULEA UR10, UR4, UR9, 0x3 ;  /* 0x00000009040a7291 */ /* 0x000fd8000f8e183f */
.L_x_19:
[----:B-1----:R-:W-:-:S04]  /*39e0*/  IMAD.U32 R0, RZ, RZ, UR10 ;  /* 0x0000000aff007e24 */ /* 0x002fc8000f8e00ff */
[----:B------:R1:W2:Y:S03]  /*39f0*/  SYNCS.PHASECHK.TRANS64.TRYWAIT P1, [R0+URZ+0x30000], R2 ;  /* 0x03000002000075a7 */ /* 0x0002a6000802017f */
[----:B--2---:R-:W-:Y:S05]  /*3a00*/  @!P1 NANOSLEEP.SYNCS 0x989680 ;  /* 0x009896800000995d */ /* 0x004fea0003900000 */
[----:B------:R-:W2:Y:S02]  /*3a10*/  @!P1 SYNCS.PHASECHK.TRANS64 P1, [R0+URZ+0x30000], R2 ;  /* 0x03000002000095a7 */ /* 0x000ea4000802007f */
[----:B--2---:R-:W-:Y:S05]  /*3a20*/  @!P1 BRA `(.L_x_19) ;  /* 0xfffffffc00ec9947 */ /* 0x004fea000383ffff */
        /* <DEDUP_REMOVED lines=32> */
[----:B--2---:R-:W2:Y:S04]  /*3c30*/  LDL.LU.64 R24, [R1] ;  /* 0x0000000001187983 */ /* 0x004ea80000300a00 */
        /* <DEDUP_REMOVED lines=31> */
[----:B------:R-:W-:-:S02]  /*3e30*/  UIADD3 UR12, UR9, 0x20000, URZ ;  /* 0x00020000090c7890 */ /* 0x000fc4000fffe03f */
[----:B------:R-:W-:Y:S01]  /*3e40*/  USHF.R.U32.HI UR10, URZ, 0x4, UR9 ;  /* 0x000000043f0a7899 */ /* 0x000fe20008011609 */
[----:B-----5:R-:W-:Y:S01]  /*3e50*/  STL [R1+0x178], R5 ;  /* 0x0001780501007387 */ /* 0x020fe20000100800 */
[----:B------:R-:W-:Y:S02]  /*3e60*/  USHF.R.U32.HI UR12, URZ, 0x4, UR12 ;  /* 0x000000043f0c7899 */ /* 0x000fe4000801160c */
[----:B------:R-:W-:Y:S01]  /*3e70*/  ULOP3.LUT UR10, UR10, 0x3fff, URZ, 0xc0, !UPT ;  /* 0x00003fff0a0a7892 */ /* 0x000fe2000f8ec03f */
[----:B------:R3:W-:Y:S01]  /*3e80*/  STL [R1+0x174], R4 ;  /* 0x0001740401007387 */ /* 0x0007e20000100800 */
[----:B------:R-:W-:Y:S02]  /*3e90*/  ULOP3.LUT UR12, UR12, 0x3fff, URZ, 0xc0, !UPT ;  /* 0x00003fff0c0c7892 */ /* 0x000fe4000f8ec03f */
[----:B------:R-:W-:Y:S01]  /*3ea0*/  ULOP3.LUT UR10, UR10, 0x10000, URZ, 0xfc, !UPT ;  /* 0x000100000a0a7892 */ /* 0x000fe2000f8efc3f */
[----:B------:R4:W-:Y:S01]  /*3eb0*/  STL [R1+0x170], R3 ;  /* 0x0001700301007387 */ /* 0x0009e20000100800 */
[----:B------:R-:W-:-:S02]  /*3ec0*/  ULOP3.LUT UR12, UR12, 0x10000, URZ, 0xfc, !UPT ;  /* 0x000100000c0c7892 */ /* 0x000fc4000f8efc3f */
[----:B------:R-:W-:Y:S02]  /*3ed0*/  ULEA UR10, UR4, UR10, 0xb ;  /* 0x0000000a040a7291 */ /* 0x000fe4000f8e583f */
[----:B------:R-:W-:Y:S01]  /*3ee0*/  ULEA UR12, UR4, UR12, 0xa ;  /* 0x0000000c040c7291 */ /* 0x000fe2000f8e503f */
[----:B------:R-:W-:Y:S01]  /*3ef0*/  UMOV UR17, 0x40000040 ;  /* 0x4000004000117882 */ /* 0x000fe20000000000 */
[----:B------:R-:W-:-:S03]  /*3f00*/  UMOV UR19, 0x40000040 ;  /* 0x4000004000137882 */ /* 0x000fc60000000000 */
[----:B------:R-:W-:Y:S02]  /*3f10*/  UMOV UR16, UR10 ;  /* 0x0000000a00107c82 */ /* 0x000fe40008000000 */
[----:B------:R-:W-:Y:S01]  /*3f20*/  UMOV UR18, UR12 ;  /* 0x0000000c00127c82 */ /* 0x000fe20008000000 */
[----:B--2---:R-:W-:-:S06]  /*3f30*/  WARPGROUP.ARRIVE ;  /* 0x00000000000079c5 */ /* 0x004fcc0000000000 */
[----:B------:R-:W-:Y:S01]  /*3f40*/  HGMMA.64x128x16.F32 R24, gdesc[UR16], R24, UP0, gsb0 ;  /* 0x01e00000101879f0 */ /* 0x000fe2000b800818 */
[----:B------:R-:W-:Y:S01]  /*3f50*/  UIADD3 UR16, UR10, 0x200, URZ ;  /* 0x000002000a107890 */ /* 0x000fe2000fffe03f */
[----:B------:R-:W-:Y:S01]  /*3f60*/  UMOV UR17, 0x40000040 ;  /* 0x4000004000117882 */ /* 0x000fe20000000000 */
[----:B------:R-:W-:Y:S02]  /*3f70*/  WARPGROUP.DEPBAR.LE gsb0, 0x0 ;  /* 0x00008000000079c5 */ /* 0x000fe40000010000 */
[----:B------:R-:W-:Y:S01]  /*3f80*/  STL.64 [R1], R24 ;  /* 0x0000001801007387 */ /* 0x000fe20000100a00 */
[----:B-1----:R-:W-:Y:S01]  /*3f90*/  IMAD.MOV.U32 R2, RZ, RZ, R86 ;  /* 0x000000ffff027224 */ /* 0x002fe200078e0056 */
[----:B---3--:R-:W-:Y:S01]  /*3fa0*/  MOV R4, R84 ;  /* 0x0000005400047202 */ /* 0x008fe20000000f00 */
[----:B------:R-:W-:Y:S01]  /*3fb0*/  IMAD.MOV.U32 R0, RZ, RZ, R87 ;  /* 0x000000ffff007224 */ /* 0x000fe200078e0057 */
[----:B------:R1:W-:Y:S01]  /*3fc0*/  STL.64 [R1+0x8], R26 ;  /* 0x0000081a01007387 */ /* 0x0003e20000100a00 */
[----:B----4-:R-:W-:Y:S01]  /*3fd0*/  IMAD.MOV.U32 R3, RZ, RZ, R85 ;  /* 0x000000ffff037224 */ /* 0x010fe200078e0055 */
        /* <DEDUP_REMOVED lines=28> */
[----:B------:R-:W-:Y:S01]  /*41a0*/  WARPGROUP.ARRIVE ;  /* 0x00000000000079c5 */ /* 0x000fe20000000000 */
        /* <DEDUP_REMOVED lines=15> */
[----:B------:R-:W-:Y:S01]  /*42a0*/  HGMMA.64x128x16.F32 R152, gdesc[UR16], R152, UP0, gsb0 ;  /* 0x01e00000109879f0 */ /* 0x000fe2000b800898 */
        /* <DEDUP_REMOVED lines=33> */
[----:B------:R-:W-:-:S03]  /*44c0*/  IMAD.MOV.U32 R251, RZ, RZ, R29 ;  /* 0x000000fffffb7224 */ /* 0x000fc600078e001d */
        /* <DEDUP_REMOVED lines=11> */
[----:B------:R-:W-:-:S03]  /*4580*/  WARPGROUP.DEPBAR.LE gsb0, 0x0 ;  /* 0x00008000000079c5 */ /* 0x000fc60000010000 */
        /* <DEDUP_REMOVED lines=14> */
[----:B-1----:R-:W3:Y:S04]  /*4670*/  LDL.LU R188, [R1] ;  /* 0x0000000001bc7983 */ /* 0x002ee80000300800 */
[----:B------:R-:W3:Y:S04]  /*4680*/  LDL.LU R189, [R1+0x4] ;  /* 0x0000040001bd7983 */ /* 0x000ee80000300800 */
[----:B------:R-:W3:Y:S04]  /*4690*/  LDL.LU R190, [R1+0x8] ;  /* 0x0000080001be7983 */ /* 0x000ee80000300800 */
[----:B------:R-:W3:Y:S01]  /*46a0*/  LDL.LU R191, [R1+0xc] ;  /* 0x00000c0001bf7983 */ /* 0x000ee20000300800 */
[----:B------:R-:W-:Y:S01]  /*46b0*/  UIADD3 UR16, UR10, 0x400, URZ ;  /* 0x000004000a107890 */ /* 0x000fe2000fffe03f */
[----:B------:R-:W-:Y:S01]  /*46c0*/  WARPGROUP.ARRIVE ;  /* 0x00000000000079c5 */ /* 0x000fe20000000000 */
[----:B------:R-:W-:-:S07]  /*46d0*/  UMOV UR17, 0x40000040 ;  /* 0x4000004000117882 */ /* 0x000fce0000000000 */
[----:B------:R-:W-:Y:S01]  /*46e0*/  HGMMA.64x128x16.F32 R88, gdesc[UR16], R88, UP0, gsb0 ;  /* 0x01e00000105879f0 */ /* 0x000fe2000b800858 */
[----:B------:R-:W-:Y:S01]  /*46f0*/  UIADD3 UR16, UR10, 0x600, URZ ;  /* 0x000006000a107890 */ /* 0x000fe2000fffe03f */
        /* <DEDUP_REMOVED lines=21> */
[----:B------:R-:W-:Y:S02]  /*4850*/  WARPGROUP.DEPBAR.LE gsb0, 0x0 ;  /* 0x00008000000079c5 */ /* 0x000fe40000010000 */
[----:B--2---:R-:W-:-:S06]  /*4860*/  WARPGROUP.ARRIVE ;  /* 0x00000000000079c5 */ /* 0x004fcc0000000000 */
[----:B------:R-:W-:Y:S01]  /*4870*/  HGMMA.64x128x16.F32 R24, gdesc[UR16], R24, UP0, gsb0 ;  /* 0x01e00000101879f0 */ /* 0x000fe2000b800818 */
[----:B------:R-:W-:Y:S01]  /*4880*/  IMAD.MOV.U32 R207, RZ, RZ, R237 ;  /* 0x000000ffffcf7224 */ /* 0x000fe200078e00ed */
[----:B------:R-:W-:Y:S01]  /*4890*/  MOV R237, R15 ;  /* 0x0000000f00ed7202 */ /* 0x000fe20000000f00 */
[----:B------:R-:W-:Y:S02]  /*48a0*/  IMAD.MOV.U32 R209, RZ, RZ, R235 ;  /* 0x000000ffffd17224 */ /* 0x000fe400078e00eb */
[----:B------:R-:W-:Y:S02]  /*48b0*/  IMAD.MOV.U32 R210, RZ, RZ, R234 ;  /* 0x000000ffffd27224 */ /* 0x000fe400078e00ea */
[----:B------:R-:W-:Y:S01]  /*48c0*/  IMAD.MOV.U32 R211, RZ, RZ, R233 ;  /* 0x000000ffffd37224 */ /* 0x000fe200078e00e9 */
[----:B------:R-:W-:Y:S01]  /*48d0*/  MOV R233, R19 ;  /* 0x0000001300e97202 */ /* 0x000fe20000000f00 */
[----:B------:R-:W-:Y:S02]  /*48e0*/  IMAD.MOV.U32 R213, RZ, RZ, R231 ;  /* 0x000000ffffd57224 */ /* 0x000fe400078e00e7 */
[----:B------:R-:W-:-:S02]  /*48f0*/  IMAD.MOV.U32 R214, RZ, RZ, R230 ;  /* 0x000000ffffd67224 */ /* 0x000fc400078e00e6 */
[----:B------:R-:W-:Y:S01]  /*4900*/  IMAD.MOV.U32 R215, RZ, RZ, R229 ;  /* 0x000000ffffd77224 */ /* 0x000fe200078e00e5 */
[----:B------:R-:W-:Y:S01]  /*4910*/  MOV R229, R23 ;  /* 0x0000001700e57202 */ /* 0x000fe20000000f00 */
        /* <DEDUP_REMOVED lines=16> */
[----:B------:R-:W-:Y:S01]  /*4a20*/  IMAD.MOV.U32 R251, RZ, RZ, R0 ;  /* 0x000000fffffb7224 */ /* 0x000fe200078e0000 */
[----:B------:R-:W-:-:S02]  /*4a30*/  UIADD3 UR16, UR10, 0x2, URZ ;  /* 0x000000020a107890 */ /* 0x000fc4000fffe03f */
[----:B------:R-:W-:Y:S01]  /*4a40*/  UIADD3 UR18, UR12, 0x2, URZ ;  /* 0x000000020c127890 */ /* 0x000fe2000fffe03f */
[----:B------:R-:W-:Y:S01]  /*4a50*/  UMOV UR17, 0x40000040 ;  /* 0x4000004000117882 */ /* 0x000fe20000000000 */
[----:B------:R-:W-:Y:S01]  /*4a60*/  UMOV UR19, 0x40000040 ;  /* 0x4000004000137882 */ /* 0x000fe20000000000 */
[----:B------:R-:W-:Y:S02]  /*4a70*/  WARPGROUP.DEPBAR.LE gsb0, 0x0 ;  /* 0x00008000000079c5 */ /* 0x000fe40000010000 */
[----:B---3--:R-:W-:-:S06]  /*4a80*/  WARPGROUP.ARRIVE ;  /* 0x00000000000079c5 */ /* 0x008fcc0000000000 */
        /* <DEDUP_REMOVED lines=143> */
[----:B------:R-:W-:-:S02]  /*5380*/  IMAD.MOV.U32 R8, RZ, RZ, R211 ;  /* 0x000000ffff087224 */ /* 0x000fc400078e00d3 */
[----:B------:R-:W-:Y:S01]  /*5390*/  IMAD.MOV.U32 R11, RZ, RZ, R208 ;  /* 0x000000ffff0b7224 */ /* 0x000fe200078e00d0 */
[----:B------:R-:W2:Y:S01]  /*53a0*/  LDL.LU.64 R212, [R1+0x270] ;  /* 0x0002700001d47983 */ /* 0x000ea20000300a00 */
[----:B------:R-:W-:Y:S01]  /*53b0*/  IMAD.MOV.U32 R13, RZ, RZ, R206 ;  /* 0x000000ffff0d7224 */ /* 0x000fe200078e00ce */
[----:B------:R-:W-:Y:S01]  /*53c0*/  MOV R14, R205 ;  /* 0x000000cd000e7202 */ /* 0x000fe20000000f00 */
[----:B------:R-:W-:Y:S01]  /*53d0*/  IMAD.MOV.U32 R12, RZ, RZ, R207 ;  /* 0x000000ffff0c7224 */ /* 0x000fe200078e00cf */
[----:B------:R-:W2:Y:S01]  /*53e0*/  LDL.LU.64 R210, [R1+0x268] ;  /* 0x0002680001d27983 */ /* 0x000ea20000300a00 */
[----:B------:R-:W-:-:S03]  /*53f0*/  IMAD.MOV.U32 R15, RZ, RZ, R204 ;  /* 0x000000ffff0f7224 */ /* 0x000fc600078e00cc */
        /* <DEDUP_REMOVED lines=127> */
[----:B------:R-:W-:-:S06]  /*5bf0*/  WARPGROUP.ARRIVE ;  /* 0x00000000000079c5 */ /* 0x000fcc0000000000 */
[----:B------:R-:W-:Y:S01]  /*5c00*/  HGMMA.64x128x16.F32 R24, gdesc[UR16], R24, gsb0 ;  /* 0x01e00000101879f0 */ /* 0x000fe20008000818 */
[----:B------:R-:W-:Y:S01]  /*5c10*/  IMAD.MOV.U32 R211, RZ, RZ, R236 ;  /* 0x000000ffffd37224 */ /* 0x000fe200078e00ec */
[----:B------:R-:W-:Y:S01]  /*5c20*/  MOV R237, R18 ;  /* 0x0000001200ed7202 */ /* 0x000fe20000000f00 */
[----:B------:R-:W-:Y:S02]  /*5c30*/  IMAD.MOV.U32 R212, RZ, RZ, R235 ;  /* 0x000000ffffd47224 */ /* 0x000fe400078e00eb */
        /* <DEDUP_REMOVED lines=25> */
[----:B------:R-:W-:Y:S01]  /*5dd0*/  UMOV UR12, UR14 ;  /* 0x0000000e000c7c82 */ /* 0x000fe20008000000 */
[----:B------:R1:W5:Y:S01]  /*5de0*/  LDL.LU R5, [R1+0x178] ;  /* 0x0001780001057983 */ /* 0x0003620000300800 */
[----:B------:R-:W-:-:S03]  /*5df0*/  UMOV UR14, UR16 ;  /* 0x00000010000e7c82 */ /* 0x000fc60008000000 */
[----:B------:R1:W5:Y:S04]  /*5e00*/  LDL.LU R4, [R1+0x174] ;  /* 0x0001740001047983 */ /* 0x0003680000300800 */
[----:B------:R1:W5:Y:S01]  /*5e10*/  LDL.LU R3, [R1+0x170] ;  /* 0x0001700001037983 */ /* 0x0003620000300800 */
[----:B------:R-:W-:Y:S02]  /*5e20*/  WARPGROUP.DEPBAR.LE gsb0, 0x0 ;  /* 0x00008000000079c5 */ /* 0x000fe40000010000 */
        /* <DEDUP_REMOVED lines=59> */
[----:B------:R-:W-:Y:S01]  /*61e0*/  UMOV UR13, 0x40000040 ;  /* 0x40000040000d7882 */ /* 0x000fe20000000000 */
[----:B------:R-:W-:Y:S02]  /*61f0*/  WARPGROUP.DEPBAR.LE gsb0, 0x0 ;  /* 0x00008000000079c5 */ /* 0x000fe40000010000 */
[----:B------:R-:W-:-:S07]  /*6200*/  WARPGROUP.ARRIVE ;  /* 0x00000000000079c5 */ /* 0x000fce0000000000 */
[----:B------:R-:W-:Y:S03]  /*6210*/  HGMMA.64x128x16.F32 R24, gdesc[UR12], R24, gsb0 ;  /* 0x01e000000c1879f0 */ /* 0x000fe60008000818 */
[----:B------:R-:W-:Y:S02]  /*6220*/  WARPGROUP.DEPBAR.LE gsb0, 0x0 ;  /* 0x00008000000079c5 */ /* 0x000fe40000010000 */
[----:B-1----:R-:W-:Y:S05]  /*6230*/  @!P2 BRA `(.L_x_20) ;  /* 0x000000000004a947 */ /* 0x002fea0003800000 */
[----:B------:R-:W-:Y:S01]  /*6240*/  BPT.TRAP 0x1 ;  /* 0x000000040000795c */ /* 0x000fe20000300000 */
.L_x_20:
[----:B-----5:R-:W-:Y:S01]  /*6250*/  ISETP.NE.AND P1, PT, R4, RZ, PT ;  /* 0x000000ff0400720c */ /* 0x020fe20003f25270 */
[----:B------:R-:W-:Y:S01]  /*6260*/  IMAD.U32 R0, RZ, RZ, UR5 ;  /* 0x00000005ff007e24 */ /* 0x000fe2000f8e00ff */
[----:B------:R-:W-:-:S11]  /*6270*/  UISETP.GT.U32.AND UP0, UPT, UR6, 0x1, UPT ;  /* 0x000000010600788c */ /* 0x000fd6000bf04070 */
[----:B------:R-:W-:-:S04]  /*6280*/  @P1 LEA R0, R0, UR9, 0x3 ;  /* 0x0000000900001c11 */ /* 0x000fc8000f8e18ff */
[----:B------:R-:W-:-:S04]  /*6290*/  @P1 IADD3 R0, R0, 0x30020, RZ ;  /* 0x0003002000001810 */ /* 0x000fc80007ffe0ff */
[----:B------:R-:W-:-:S04]  /*62a0*/  @P1 PRMT R0, R5, 0x654, R0 ;  /* 0x0000065405001816 */ /* 0x000fc80000000000 */
[----:B------:R1:W-:Y:S01]  /*62b0*/  @P1 SYNCS.ARRIVE.TRANS64.RED.A1T0 RZ, [R0+URZ], RZ ;  /* 0x000000ff00ff19a7 */ /* 0x0003e2000810043f */
[----:B------:R-:W-:-:S13]  /*62c0*/  PLOP3.LUT P1, PT, PT, PT, UP0, 0x80, 0x0 ;  /* 0x000000000000781c */ /* 0x000fda0003f2f008 */
[----:B-1----:R-:W-:Y:S05]  /*62d0*/  @P1 BRA `(.L_x_21) ;  /* 0x0000000000041947 */ /* 0x002fea0003800000 */
[----:B------:R-:W-:Y:S01]  /*62e0*/  BPT.TRAP 0x1 ;  /* 0x000000040000795c */ /* 0x000fe20000300000 */
.L_x_21:
[----:B------:R-:W-:Y:S02]  /*62f0*/  UISETP.GT.AND UP2, UPT, UR8, 0x1, UPT ;  /* 0x000000010800788c */ /* 0x000fe4000bf44270 */
[----:B------:R-:W-:Y:S02]  /*6300*/  UIADD3 UR4, UR4, 0x1, URZ ;  /* 0x0000000104047890 */ /* 0x000fe4000fffe03f */
[----:B------:R-:W-:Y:S02]  /*6310*/  UIADD3 UR5, UR5, 0x1, URZ ;  /* 0x0000000105057890 */ /* 0x000fe4000fffe03f */
[----:B------:R-:W-:Y:S01]  /*6320*/  PLOP3.LUT P1, PT, PT, PT, UP2, 0x80, 0x0 ;  /* 0x000000000000781c */ /* 0x000fe20003f2f028 */
[----:B------:R-:W-:Y:S02]  /*6330*/  UISETP.NE.AND UP0, UPT, UR4, 0x4, UPT ;  /* 0x000000040400788c */ /* 0x000fe4000bf05270 */
[----:B------:R-:W-:Y:S02]  /*6340*/  UISETP.NE.AND UP1, UPT, UR5, 0x4, UPT ;  /* 0x000000040500788c */ /* 0x000fe4000bf25270 */
[----:B------:R-:W-:-:S02]  /*6350*/  USEL UR9, URZ, 0x1, UP0 ;  /* 0x000000013f097887 */ /* 0x000fc40008000000 */
[----:B------:R-:W-:Y:S02]  /*6360*/  USEL UR4, UR4, URZ, UP0 ;  /* 0x0000003f04047287 */ /* 0x000fe40008000000 */
[----:B------:R-:W-:Y:S02]  /*6370*/  UIADD3 UR8, UR8, -0x1, URZ ;  /* 0xffffffff08087890 */ /* 0x000fe4000fffe03f */
[----:B------:R-:W-:Y:S01]  /*6380*/  USEL UR5, UR5, URZ, UP1 ;  /* 0x0000003f05057287 */ /* 0x000fe20008800000 */
[----:B------:R-:W-:Y:S01]  /*6390*/  LOP3.LUT R3, R3, UR9, RZ, 0x3c, !PT ;  /* 0x0000000903037c12 */ /* 0x000fe2000f8e3cff */
[----:B------:R-:W-:Y:S01]  /*63a0*/  UPLOP3.LUT UP0, UPT, UPT, UPT, UPT, 0x80, 0x0 ;  /* 0x000000000000789c */ /* 0x000fe20003f0f070 */
[----:B------:R-:W-:Y:S10]  /*63b0*/  @P1 BRA `(.L_x_22) ;  /* 0xffffffd400641947 */ /* 0x000ff4000383ffff */
.L_x_17:
[----:B------:R-:W-:Y:S05]  /*63c0*/  @!P0 BRA `(.L_x_23) ;  /* 0x00000000004c8947 */ /* 0x000fea0003800000 */
[----:B------:R-:W-:-:S04]  /*63d0*/  ULOP3.LUT UR4, UR6, 0x1, URZ, 0xfc, !UPT ;  /* 0x0000000106047892 */ /* 0x000fc8000f8efc3f */
[----:B------:R-:W-:-:S06]  /*63e0*/  UISETP.NE.AND UP0, UPT, UR4, 0x3, UPT ;  /* 0x000000030400788c */ /* 0x000fcc000bf05270 */
[----:B------:R-:W-:-:S13]  /*63f0*/  PLOP3.LUT P0, PT, PT, PT, UP0, 0x80, 0x0 ;  /* 0x000000000000781c */ /* 0x000fda0003f0f008 */
[----:B------:R-:W-:Y:S05]  /*6400*/  @!P0 BRA `(.L_x_24) ;  /* 0x0000000000048947 */ /* 0x000fea0003800000 */
[----:B------:R-:W-:Y:S01]  /*6410*/  BPT.TRAP 0x1 ;  /* 0x000000040000795c */ /* 0x000fe20000300000 */
.L_x_24:
[----:B-----5:R-:W-:Y:S01]  /*6420*/  ISETP.NE.AND P0, PT, R4, RZ, PT ;  /* 0x000000ff0400720c */ /* 0x020fe20003f05270 */
[----:B------:R-:W-:-:S12]  /*6430*/  UISETP.GT.U32.AND UP0, UPT, UR6, 0x1, UPT ;  /* 0x000000010600788c */ /* 0x000fd8000bf04070 */
[----:B------:R-:W1:Y:S01]  /*6440*/  @P0 S2R R2, SR_CgaCtaId ;  /* 0x0000000000020919 */ /* 0x000e620000008800 */
[----:B------:R-:W-:-:S04]  /*6450*/  @P0 MOV R0, 0x400 ;  /* 0x0000040000000802 */ /* 0x000fc80000000f00 */
[----:B-1----:R-:W-:Y:S01]  /*6460*/  @P0 LEA R2, R2, R0, 0x18 ;  /* 0x0000000002020211 */ /* 0x002fe200078ec0ff */
[----:B------:R-:W-:-:S04]  /*6470*/  IMAD.U32 R0, RZ, RZ, UR7 ;  /* 0x00000007ff007e24 */ /* 0x000fc8000f8e00ff */
[----:B------:R-:W-:-:S05]  /*6480*/  @P0 IMAD.SHL.U32 R0, R0, 0x8, RZ ;  /* 0x0000000800000824 */ /* 0x000fca00078e00ff */
[----:B------:R-:W-:-:S04]  /*6490*/  @P0 LOP3.LUT R0, R0, 0x18, RZ, 0xc0, !PT ;  /* 0x0000001800000812 */ /* 0x000fc800078ec0ff */
[----:B------:R-:W-:-:S04]  /*64a0*/  @P0 IADD3 R0, R2, 0x30020, R0 ;  /* 0x0003002002000810 */ /* 0x000fc80007ffe000 */
[----:B------:R-:W-:-:S04]  /*64b0*/  @P0 PRMT R5, R5, 0x654, R0 ;  /* 0x0000065405050816 */ /* 0x000fc80000000000 */
[----:B------:R1:W-:Y:S01]  /*64c0*/  @P0 SYNCS.ARRIVE.TRANS64.RED.A1T0 RZ, [R5+URZ], RZ ;  /* 0x000000ff05ff09a7 */ /* 0x0003e2000810043f */
[----:B------:R-:W-:-:S13]  /*64d0*/  PLOP3.LUT P0, PT, PT, PT, UP0, 0x80, 0x0 ;  /* 0x000000000000781c */ /* 0x000fda0003f0f008 */
[----:B-1----:R-:W-:Y:S05]  /*64e0*/  @P0 BRA `(.L_x_23) ;  /* 0x0000000000040947 */ /* 0x002fea0003800000 */
[----:B------:R-:W-:Y:S01]  /*64f0*/  BPT.TRAP 0x1 ;  /* 0x000000040000795c */ /* 0x000fe20000300000 */
.L_x_23:
[----:B------:R-:W1:Y:S01]  /*6500*/  S2R R2, SR_TID.X ;  /* 0x0000000000027919 */ /* 0x000e620000002100 */
[----:B------:R-:W-:Y:S01]  /*6510*/  ULDC.64 UR4, c[0x0][0x280] ;  /* 0x0000a00000047ab9 */ /* 0x000fe20000000a00 */
[----:B-----5:R-:W2:Y:S01]  /*6520*/  S2R R4, SR_CTAID.Y ;  /* 0x0000000000047919 */ /* 0x020ea20000002600 */
[----:B------:R-:W3:Y:S01]  /*6530*/  S2R R5, SR_CTAID.X ;  /* 0x0000000000057919 */ /* 0x000ee20000002500 */
[----:B-1----:R-:W-:-:S04]  /*6540*/  SHF.R.S32.HI R0, RZ, 0x1f, R2 ;  /* 0x0000001fff007819 */ /* 0x002fc80000011402 */
[----:B------:R-:W-:Y:S01]  /*6550*/  LEA.HI R0, R0, R2, RZ, 0x7 ;  /* 0x0000000200007211 */ /* 0x000fe200078f38ff */
[----:B--2---:R-:W-:-:S03]  /*6560*/  IMAD.SHL.U32 R4, R4, 0x80, RZ ;  /* 0x0000008004047824 */ /* 0x004fc600078e00ff */
[----:B------:R-:W-:Y:S02]  /*6570*/  LOP3.LUT R0, R0, 0xffffff80, RZ, 0xc0, !PT ;  /* 0xffffff8000007812 */ /* 0x000fe400078ec0ff */
[----:B------:R-:W-:-:S03]  /*6580*/  ISETP.GE.AND P0, PT, R4, UR5, PT ;  /* 0x0000000504007c0c */ /* 0x000fc6000bf06270 */
[----:B------:R-:W-:-:S05]  /*6590*/  IMAD.IADD R0, R2, 0x1, -R0 ;  /* 0x0000000102007824 */ /* 0x000fca00078e0a00 */
[----:B------:R-:W-:-:S04]  /*65a0*/  SHF.R.S32.HI R3, RZ, 0x1f, R0 ;  /* 0x0000001fff037819 */ /* 0x000fc80000011400 */
[CC--:B------:R-:W-:Y:S02]  /*65b0*/  LEA.HI R2, R3.reuse, R0.reuse, RZ, 0x2 ;  /* 0x0000000003027211 */ /* 0x0c0fe400078f10ff */
[----:B------:R-:W-:Y:S02]  /*65c0*/  LEA.HI R3, R3, R0, RZ, 0x5 ;  /* 0x0000000003037211 */ /* 0x000fe400078f28ff */
[--C-:B------:R-:W-:Y:S02]  /*65d0*/  SHF.R.S32.HI R14, RZ, 0x2, R2.reuse ;  /* 0x00000002ff0e7819 */ /* 0x100fe40000011402 */
[----:B------:R-:W-:Y:S02]  /*65e0*/  SHF.R.S32.HI R15, RZ, 0x1f, R2 ;  /* 0x0000001fff0f7819 */ /* 0x000fe40000011402 */
[----:B------:R-:W-:Y:S02]  /*65f0*/  LOP3.LUT R2, R2, 0x7ffffffc, RZ, 0xc0, !PT ;  /* 0x7ffffffc02027812 */ /* 0x000fe400078ec0ff */
[----:B------:R-:W-:-:S02]  /*6600*/  LEA.HI R15, R15, R14, RZ, 0x3 ;  /* 0x0000000e0f0f7211 */ /* 0x000fc400078f18ff */
[----:B------:R-:W-:Y:S02]  /*6610*/  IADD3 R2, -R2, R0, RZ ;  /* 0x0000000002027210 */ /* 0x000fe40007ffe1ff */
[----:B------:R-:W-:-:S03]  /*6620*/  LOP3.LUT R15, R15, 0xfffffff8, RZ, 0xc0, !PT ;  /* 0xfffffff80f0f7812 */ /* 0x000fc600078ec0ff */
[----:B------:R-:W-:Y:S02]  /*6630*/  IMAD.SHL.U32 R0, R2, 0x2, RZ ;  /* 0x0000000202007824 */ /* 0x000fe400078e00ff */
[----:B------:R-:W-:-:S03]  /*6640*/  IMAD.IADD R14, R14, 0x1, -R15 ;  /* 0x000000010e0e7824 */ /* 0x000fc600078e0a0f */
[----:B------:R-:W-:Y:S02]  /*6650*/  SHF.R.S32.HI R2, RZ, 0x1f, R0 ;  /* 0x0000001fff027819 */ /* 0x000fe40000011400 */
[----:B------:R-:W-:Y:S02]  /*6660*/  IADD3 R10, P1, R4, R0, RZ ;  /* 0x00000000040a7210 */ /* 0x000fe40007f3e0ff */
[----:B------:R-:W-:Y:S02]  /*6670*/  IADD3 R0, -R0, UR5, -R4 ;  /* 0x0000000500007c10 */ /* 0x000fe4000fffe904 */
[----:B------:R-:W-:Y:S02]  /*6680*/  LEA.HI.X.SX32 R11, R4, R2, 0x1, P1 ;  /* 0x00000002040b7211 */ /* 0x000fe400008f0eff */
[----:B------:R-:W-:Y:S02]  /*6690*/  SHF.R.S32.HI R15, RZ, 0x1f, R14 ;  /* 0x0000001fff0f7819 */ /* 0x000fe4000001140e */
[----:B---3--:R-:W-:-:S02]  /*66a0*/  SHF.L.U32 R4, R5, 0x8, RZ ;  /* 0x0000000805047819 */ /* 0x008fc400000006ff */
[----:B------:R-:W-:Y:S01]  /*66b0*/  SHF.R.S32.HI R2, RZ, 0x5, R3 ;  /* 0x00000005ff027819 */ /* 0x000fe20000011403 */
[----:B------:R-:W-:Y:S01]  /*66c0*/  IMAD.WIDE R12, R5, 0x100, R14 ;  /* 0x00000100050c7825 */ /* 0x000fe200078e020e */
[----:B------:R-:W-:-:S03]  /*66d0*/  ISETP.GE.OR P0, PT, R4, UR4, P0 ;  /* 0x0000000404007c0c */ /* 0x000fc60008706670 */
[----:B------:R-:W-:-:S04]  /*66e0*/  IMAD.WIDE R12, R2, 0x10, R12 ;  /* 0x00000010020c7825 */ /* 0x000fc800078e020c */
[----:B------:R-:W-:-:S05]  /*66f0*/  IMAD R2, R2, -0x10, -R4 ;  /* 0xfffffff002027824 */ /* 0x000fca00078e0a04 */
[----:B------:R-:W-:Y:S01]  /*6700*/  IADD3 R14, R2, UR4, -R14 ;  /* 0x00000004020e7c10 */ /* 0x000fe2000fffe80e */
[----:B------:R-:W-:Y:S06]  /*6710*/  @P0 EXIT ;  /* 0x000000000000094d */ /* 0x000fec0003800000 */
[----:B------:R-:W-:Y:S01]  /*6720*/  FSETP.NEU.AND P2, PT, RZ, UR22, PT ;  /* 0x00000016ff007c0b */ /* 0x000fe2000bf4d000 */
[----:B------:R-:W-:Y:S01]  /*6730*/  ULDC.64 UR14, c[0x0][0x658] ;  /* 0x00019600000e7ab9 */ /* 0x000fe20000000a00 */
[----:B------:R-:W-:Y:S01]  /*6740*/  ISETP.GT.AND P0, PT, R14, RZ, PT ;  /* 0x000000ff0e00720c */ /* 0x000fe20003f04270 */
[----:B------:R-:W-:Y:S01]  /*6750*/  IMAD R2, R13, UR14, RZ ;  /* 0x0000000e0d027c24 */ /* 0x000fe2000f8e02ff */
[----:B------:R-:W-:Y:S02]  /*6760*/  USHF.L.U64.HI UR5, UR14, 0x3, UR15 ;  /* 0x000000030e057899 */ /* 0x000fe4000801020f */
[----:B------:R-:W-:Y:S01]  /*6770*/  IMAD.WIDE.U32 R4, R12, UR14, R10 ;  /* 0x0000000e0c047c25 */ /* 0x000fe2000f8e000a */
[----:B------:R-:W-:Y:S01]  /*6780*/  USHF.L.U32 UR4, UR14, 0x3, URZ ;  /* 0x000000030e047899 */ /* 0x000fe2000800063f */
[----:B------:R-:W-:Y:S02]  /*6790*/  ISETP.GT.AND P1, PT, R0, RZ, P0 ;  /* 0x000000ff0000720c */ /* 0x000fe40000724270 */
[----:B------:R-:W-:-:S04]  /*67a0*/  IMAD R2, R12, UR15, R2 ;  /* 0x0000000f0c027c24 */ /* 0x000fc8000f8e0202 */
[----:B------:R-:W-:Y:S01]  /*67b0*/  IMAD.IADD R3, R5, 0x1, R2 ;  /* 0x0000000105037824 */ /* 0x000fe200078e0202 */
[----:B------:R-:W-:Y:S06]  /*67c0*/  @!P2 BRA `(.L_x_25) ;  /* 0x000000b000c0a947 */ /* 0x000fec0003800000 */
[----:B------:R-:W-:Y:S01]  /*67d0*/  ULDC.64 UR6, c[0x0][0x650] ;  /* 0x0001940000067ab9 */ /* 0x000fe20000000a00 */
[----:B------:R-:W-:Y:S01]  /*67e0*/  ULDC.64 UR16, c[0x0][0x630] ;  /* 0x00018c0000107ab9 */ /* 0x000fe20000000a00 */
[C---:B------:R-:W-:Y:S01]  /*67f0*/  LEA R2, P2, R4.reuse, UR6, 0x1 ;  /* 0x0000000604027c11 */ /* 0x040fe2000f8408ff */
[----:B------:R-:W-:Y:S01]  /*6800*/  IMAD R6, R13, UR16, RZ ;  /* 0x000000100d067c24 */ /* 0x000fe2000f8e02ff */
[----:B------:R-:W-:Y:S01]  /*6810*/  ULDC.64 UR18, c[0x0][0x628] ;  /* 0x00018a0000127ab9 */ /* 0x000fe20000000a00 */
[----:B------:R-:W2:Y:S01]  /*6820*/  LDL.LU R7, [R1] ;  /* 0x0000000001077983 */ /* 0x000ea20000300800 */
[----:B------:R-:W-:Y:S01]  /*6830*/  LEA.HI.X R3, R4, UR7, R3, 0x1, P2 ;  /* 0x0000000704037c11 */ /* 0x000fe200090f0c03 */
[C---:B------:R-:W-:Y:S02]  /*6840*/  IMAD R6, R12.reuse, UR17, R6 ;  /* 0x000000110c067c24 */ /* 0x040fe4000f8e0206 */
[----:B------:R-:W-:-:S04]  /*6850*/  IMAD.WIDE.U32 R4, R12, UR16, R10 ;  /* 0x000000100c047c25 */ /* 0x000fc8000f8e000a */
[----:B------:R-:W-:Y:S01]  /*6860*/  IMAD.IADD R5, R5, 0x1, R6 ;  /* 0x0000000105057824 */ /* 0x000fe200078e0206 */
[----:B------:R-:W-:-:S04]  /*6870*/  LEA R8, P2, R4, UR18, 0x1 ;  /* 0x0000001204087c11 */ /* 0x000fc8000f8408ff */
[----:B------:R-:W-:-:S05]  /*6880*/  LEA.HI.X R9, R4, UR19, R5, 0x1, P2 ;  /* 0x0000001304097c11 */ /* 0x000fca00090f0c05 */
[----:B------:R-:W3:Y:S01]  /*6890*/  @P1 LDG.E.LTC128B.U16 R15, desc[UR20][R8.64] ;  /* 0x00000014080f1981 */ /* 0x000ee2000c1e1520 */
[----:B------:R-:W-:Y:S01]  /*68a0*/  ISETP.GT.AND P2, PT, R0, 0x1, P0 ;  /* 0x000000010000780c */ /* 0x000fe20000744270 */
[----:B------:R-:W-:Y:S01]  /*68b0*/  BSSY B0, `(.L_x_26) ;  /* 0x0000008000007945 */ /* 0x000fe20003800000 */
[----:B---3--:R-:W-:-:S05]  /*68c0*/  HADD2.F32 R4, -RZ, R15.H0_H0 ;  /* 0x2000000fff047230 */ /* 0x008fca0000004100 */
[----:B------:R-:W-:-:S04]  /*68d0*/  FMUL R4, R4, UR22 ;  /* 0x0000001604047c20 */ /* 0x000fc80008400000 */
[----:B--2---:R-:W-:-:S05]  /*68e0*/  FFMA R4, R7, UR11, R4 ;  /* 0x0000000b07047c23 */ /* 0x004fca0008000004 */
[----:B------:R-:W-:-:S05]  /*68f0*/  F2FP.F16.F32.PACK_AB R4, RZ, R4 ;  /* 0x00000004ff04723e */ /* 0x000fca00000000ff */
[----:B------:R1:W-:Y:S01]  /*6900*/  @P1 STG.E.U16 desc[UR20][R2.64], R4 ;  /* 0x0000000402001986 */ /* 0x0003e2000c101514 */
[----:B------:R-:W-:Y:S05]  /*6910*/  @!P2 BRA `(.L_x_27) ;  /* 0x000000000004a947 */ /* 0x000fea0003800000 */
[----:B------:R2:W5:Y:S02]  /*6920*/  LDG.E.LTC128B.U16 R15, desc[UR20][R8.64+0x2] ;  /* 0x00000214080f7981 */ /* 0x000564000c1e1520 */
.L_x_27:
[----:B------:R-:W-:Y:S05]  /*6930*/  BSYNC B0 ;  /* 0x0000000000007941 */ /* 0x000fea0003800000 */
.L_x_26:
[----:B------:R-:W3:Y:S01]  /*6940*/  LDL.LU R5, [R1+0x4] ;  /* 0x0000040001057983 */ /* 0x000ee20000300800 */
[----:B-1---5:R-:W-:Y:S01]  /*6950*/  HADD2.F32 R4, -RZ, R15.H0_H0 ;  /* 0x2000000fff047230 */ /* 0x022fe20000004100 */
[----:B------:R-:W-:Y:S02]  /*6960*/  USHF.L.U64.HI UR13, UR16, 0x3, UR17 ;  /* 0x00000003100d7899 */ /* 0x000fe40008010211 */
[----:B------:R-:W-:Y:S02]  /*6970*/  USHF.L.U32 UR12, UR16, 0x3, URZ ;  /* 0x00000003100c7899 */ /* 0x000fe4000800063f */
[----:B------:R-:W-:Y:S02]  /*6980*/  IMAD.U32 R17, RZ, RZ, UR16 ;  /* 0x00000010ff117e24 */ /* 0x000fe4000f8e00ff */
[----:B------:R-:W-:Y:S01]  /*6990*/  FMUL R4, R4, UR22 ;  /* 0x0000001604047c20 */ /* 0x000fe20008400000 */
[----:B------:R-:W4:Y:S03]  /*69a0*/  LDL.LU R18, [R1+0x8] ;  /* 0x0000080001127983 */ /* 0x000f260000300800 */
[----:B---3--:R-:W-:-:S05]  /*69b0*/  FFMA R4, R5, UR11, R4 ;  /* 0x0000000b05047c23 */ /* 0x008fca0008000004 */
[----:B------:R-:W-:-:S05]  /*69c0*/  F2FP.F16.F32.PACK_AB R4, RZ, R4 ;  /* 0x00000004ff04723e */ /* 0x000fca00000000ff */
[----:B------:R1:W-:Y:S02]  /*69d0*/  @P2 STG.E.U16 desc[UR20][R2.64+0x2], R4 ;  /* 0x0000020402002986 */ /* 0x0003e4000c101514 */
[----:B-1----:R-:W-:-:S03]  /*69e0*/  IMAD.WIDE.U32 R4, R12, R17, UR12 ;  /* 0x0000000c0c047e25 */ /* 0x002fc6000f8e0011 */
[----:B------:R-:W-:-:S04]  /*69f0*/  IADD3 R4, P1, R10, R4, RZ ;  /* 0x000000040a047210 */ /* 0x000fc80007f3e0ff */
[----:B------:R-:W-:Y:S02]  /*6a00*/  IADD3.X R5, R11, R6, R5, P1, !PT ;  /* 0x000000060b057210 */ /* 0x000fe40000ffe405 */
[----:B------:R-:W-:Y:S02]  /*6a10*/  ISETP.GT.AND P1, PT, R14, 0x8, PT ;  /* 0x000000080e00780c */ /* 0x000fe40003f24270 */
[----:B------:R-:W-:Y:S02]  /*6a20*/  LEA R6, P3, R4, UR18, 0x1 ;  /* 0x0000001204067c11 */ /* 0x000fe4000f8608ff */
[----:B------:R-:W-:Y:S02]  /*6a30*/  ISETP.GT.AND P2, PT, R0, RZ, P1 ;  /* 0x000000ff0000720c */ /* 0x000fe40000f44270 */
[----:B------:R-:W-:-:S11]  /*6a40*/  LEA.HI.X R7, R4, UR19, R5, 0x1, P3 ;  /* 0x0000001304077c11 */ /* 0x000fd600098f0c05 */
[----:B------:R-:W3:Y:S01]  /*6a50*/  @P2 LDG.E.LTC128B.U16 R15, desc[UR20][R6.64] ;  /* 0x00000014060f2981 */ /* 0x000ee2000c1e1520 */
[----:B------:R-:W-:Y:S01]  /*6a60*/  USHF.L.U32 UR8, UR4, 0x1, URZ ;  /* 0x0000000104087899 */ /* 0x000fe2000800063f */
[----:B------:R-:W-:Y:S01]  /*6a70*/  ISETP.GT.AND P3, PT, R0, 0x1, P1 ;  /* 0x000000010000780c */ /* 0x000fe20000f64270 */
[----:B------:R-:W-:Y:S01]  /*6a80*/  USHF.L.U64.HI UR5, UR4, 0x1, UR5 ;  /* 0x0000000104057899 */ /* 0x000fe20008010205 */
[----:B------:R-:W-:Y:S03]  /*6a90*/  BSSY B0, `(.L_x_28) ;  /* 0x000000b000007945 */ /* 0x000fe60003800000 */
[----:B------:R-:W-:Y:S01]  /*6aa0*/  IADD3 R4, P4, R2, UR8, RZ ;  /* 0x0000000802047c10 */ /* 0x000fe2000ff9e0ff */
[----:B---3--:R-:W-:-:S05]  /*6ab0*/  HADD2.F32 R5, -RZ, R15.H0_H0 ;  /* 0x2000000fff057230 */ /* 0x008fca0000004100 */
[----:B------:R-:W-:-:S04]  /*6ac0*/  FMUL R5, R5, UR22 ;  /* 0x0000001605057c20 */ /* 0x000fc80008400000 */
[----:B----4-:R-:W-:-:S05]  /*6ad0*/  FFMA R5, R18, UR11, R5 ;  /* 0x0000000b12057c23 */ /* 0x010fca0008000005 */
[----:B------:R-:W-:-:S04]  /*6ae0*/  F2FP.F16.F32.PACK_AB R5, RZ, R5 ;  /* 0x00000005ff05723e */ /* 0x000fc800000000ff */
[----:B------:R-:W-:Y:S02]  /*6af0*/  PRMT R16, R5, 0x7610, R16 ;  /* 0x0000761005107816 */ /* 0x000fe40000000010 */
[----:B------:R-:W-:-:S05]  /*6b00*/  IADD3.X R5, R3, UR5, RZ, P4, !PT ;  /* 0x0000000503057c10 */ /* 0x000fca000a7fe4ff */
[----:B------:R1:W-:Y:S01]  /*6b10*/  @P2 STG.E.U16 desc[UR20][R4.64], R16 ;  /* 0x0000001004002986 */ /* 0x0003e2000c101514 */
[----:B------:R-:W-:Y:S05]  /*6b20*/  @!P3 BRA `(.L_x_29) ;  /* 0x000000000004b947 */ /* 0x000fea0003800000 */
[----:B------:R3:W5:Y:S02]  /*6b30*/  LDG.E.LTC128B.U16 R15, desc[UR20][R6.64+0x2] ;  /* 0x00000214060f7981 */ /* 0x000764000c1e1520 */
.L_x_29:
[----:B------:R-:W-:Y:S05]  /*6b40*/  BSYNC B0 ;  /* 0x0000000000007941 */ /* 0x000fea0003800000 */
.L_x_28:
[----:B------:R-:W4:Y:S01]  /*6b50*/  LDL.LU R18, [R1+0xc] ;  /* 0x00000c0001127983 */ /* 0x000f220000300800 */
[----:B-1---5:R-:W-:Y:S01]  /*6b60*/  HADD2.F32 R16, -RZ, R15.H0_H0 ;  /* 0x2000000fff107230 */ /* 0x022fe20000004100 */
[----:B------:R-:W-:Y:S01]  /*6b70*/  ISETP.GT.AND P2, PT, R0, 0x8, P0 ;  /* 0x000000080000780c */ /* 0x000fe20000744270 */
[----:B------:R-:W-:Y:S03]  /*6b80*/  BSSY B0, `(.L_x_30) ;  /* 0x0000007000007945 */ /* 0x000fe60003800000 */
[----:B------:R-:W-:-:S04]  /*6b90*/  FMUL R16, R16, UR22 ;  /* 0x0000001610107c20 */ /* 0x000fc80008400000 */
[----:B----4-:R-:W-:-:S05]  /*6ba0*/  FFMA R16, R18, UR11, R16 ;  /* 0x0000000b12107c23 */ /* 0x010fca0008000010 */
[----:B------:R-:W-:-:S05]  /*6bb0*/  F2FP.F16.F32.PACK_AB R16, RZ, R16 ;  /* 0x00000010ff10723e */ /* 0x000fca00000000ff */
[----:B------:R1:W-:Y:S01]  /*6bc0*/  @P3 STG.E.U16 desc[UR20][R4.64+0x2], R16 ;  /* 0x0000021004003986 */ /* 0x0003e2000c101514 */
[----:B------:R-:W-:Y:S05]  /*6bd0*/  @!P2 BRA `(.L_x_31) ;  /* 0x000000000004a947 */ /* 0x000fea0003800000 */
[----:B------:R4:W5:Y:S02]  /*6be0*/  LDG.E.LTC128B.U16 R15, desc[UR20][R8.64+0x10] ;  /* 0x00001014080f7981 */ /* 0x000964000c1e1520 */
.L_x_31:
[----:B------:R-:W-:Y:S05]  /*6bf0*/  BSYNC B0 ;  /* 0x0000000000007941 */ /* 0x000fea0003800000 */
.L_x_30:
[----:B------:R-:W2:Y:S01]  /*6c00*/  LDL.LU R18, [R1+0x10] ;  /* 0x0000100001127983 */ /* 0x000ea20000300800 */
[----:B-1---5:R-:W-:Y:S01]  /*6c10*/  HADD2.F32 R16, -RZ, R15.H0_H0 ;  /* 0x2000000fff107230 */ /* 0x022fe20000004100 */
[----:B------:R-:W-:Y:S04]  /*6c20*/  BSSY B0, `(.L_x_32) ;  /* 0x0000008000007945 */ /* 0x000fe80003800000 */
[----:B------:R-:W-:-:S04]  /*6c30*/  FMUL R16, R16, UR22 ;  /* 0x0000001610107c20 */ /* 0x000fc80008400000 */
[----:B--2---:R-:W-:-:S05]  /*6c40*/  FFMA R16, R18, UR11, R16 ;  /* 0x0000000b12107c23 */ /* 0x004fca0008000010 */
[----:B------:R-:W-:-:S05]  /*6c50*/  F2FP.F16.F32.PACK_AB R16, RZ, R16 ;  /* 0x00000010ff10723e */ /* 0x000fca00000000ff */
[----:B------:R1:W-:Y:S01]  /*6c60*/  @P2 STG.E.U16 desc[UR20][R2.64+0x10], R16 ;  /* 0x0000101002002986 */ /* 0x0003e2000c101514 */
[----:B------:R-:W-:-:S13]  /*6c70*/  ISETP.GT.AND P2, PT, R0, 0x9, P0 ;  /* 0x000000090000780c */ /* 0x000fda0000744270 */
[----:B-1----:R-:W-:Y:S05]  /*6c80*/  @!P2 BRA `(.L_x_33) ;  /* 0x000000000004a947 */ /* 0x002fea0003800000 */
[----:B------:R1:W5:Y:S02]  /*6c90*/  LDG.E.LTC128B.U16 R15, desc[UR20][R8.64+0x12] ;  /* 0x00001214080f7981 */ /* 0x000364000c1e1520 */
.L_x_33:
[----:B------:R-:W-:Y:S05]  /*6ca0*/  BSYNC B0 ;  /* 0x0000000000007941 */ /* 0x000fea0003800000 */
.L_x_32:
[----:B------:R-:W2:Y:S01]  /*6cb0*/  LDL.LU R18, [R1+0x14] ;  /* 0x0000140001127983 */ /* 0x000ea20000300800 */
[----:B-----5:R-:W-:Y:S01]  /*6cc0*/  HADD2.F32 R16, -RZ, R15.H0_H0 ;  /* 0x2000000fff107230 */ /* 0x020fe20000004100 */
[----:B------:R-:W-:Y:S01]  /*6cd0*/  ISETP.GT.AND P3, PT, R0, 0x8, P1 ;  /* 0x000000080000780c */ /* 0x000fe20000f64270 */
[----:B------:R-:W-:Y:S03]  /*6ce0*/  BSSY B0, `(.L_x_34) ;  /* 0x0000007000007945 */ /* 0x000fe60003800000 */
[----:B------:R-:W-:-:S04]  /*6cf0*/  FMUL R16, R16, UR22 ;  /* 0x0000001610107c20 */ /* 0x000fc80008400000 */
[----:B--2---:R-:W-:-:S05]  /*6d00*/  FFMA R16, R18, UR11, R16 ;  /* 0x0000000b12107c23 */ /* 0x004fca0008000010 */
[----:B------:R-:W-:-:S05]  /*6d10*/  F2FP.F16.F32.PACK_AB R16, RZ, R16 ;  /* 0x00000010ff10723e */ /* 0x000fca00000000ff */
[----:B------:R2:W-:Y:S01]  /*6d20*/  @P2 STG.E.U16 desc[UR20][R2.64+0x12], R16 ;  /* 0x0000121002002986 */ /* 0x0005e2000c101514 */
[----:B------:R-:W-:Y:S05]  /*6d30*/  @!P3 BRA `(.L_x_35) ;  /* 0x000000000004b947 */ /* 0x000fea0003800000 */
[----:B------:R0:W5:Y:S02]  /*6d40*/  LDG.E.LTC128B.U16 R15, desc[UR20][R6.64+0x10] ;  /* 0x00001014060f7981 */ /* 0x000164000c1e1520 */
.L_x_35:
[----:B------:R-:W-:Y:S05]  /*6d50*/  BSYNC B0 ;  /* 0x0000000000007941 */ /* 0x000fea0003800000 */
.L_x_34:
[----:B------:R-:W3:Y:S01]  /*6d60*/  LDL.LU R18, [R1+0x18] ;  /* 0x0000180001127983 */ /* 0x000ee20000300800 */
[----:B--2--5:R-:W-:Y:S01]  /*6d70*/  HADD2.F32 R16, -RZ, R15.H0_H0 ;  /* 0x2000000fff107230 */ /* 0x024fe20000004100 */
[----:B------:R-:W-:Y:S01]  /*6d80*/  ISETP.GT.AND P2, PT, R0, 0x9, P1 ;  /* 0x000000090000780c */ /* 0x000fe20000f44270 */
[----:B------:R-:W-:Y:S03]  /*6d90*/  BSSY B0, `(.L_x_36) ;  /* 0x0000007000007945 */ /* 0x000fe60003800000 */
[----:B------:R-:W-:-:S04]  /*6da0*/  FMUL R16, R16, UR22 ;  /* 0x0000001610107c20 */ /* 0x000fc80008400000 */
[----:B---3--:R-:W-:-:S05]  /*6db0*/  FFMA R16, R18, UR11, R16 ;  /* 0x0000000b12107c23 */ /* 0x008fca0008000010 */
[----:B------:R-:W-:-:S05]  /*6dc0*/  F2FP.F16.F32.PACK_AB R16, RZ, R16 ;  /* 0x00000010ff10723e */ /* 0x000fca00000000ff */
[----:B------:R2:W-:Y:S01]  /*6dd0*/  @P3 STG.E.U16 desc[UR20][R4.64+0x10], R16 ;  /* 0x0000101004003986 */ /* 0x0005e2000c101514 */
[----:B------:R-:W-:Y:S05]  /*6de0*/  @!P2 BRA `(.L_x_37) ;  /* 0x000000000004a947 */ /* 0x000fea0003800000 */
[----:B------:R3:W5:Y:S02]  /*6df0*/  LDG.E.LTC128B.U16 R15, desc[UR20][R6.64+0x12] ;  /* 0x00001214060f7981 */ /* 0x000764000c1e1520 */
.L_x_37:
[----:B------:R-:W-:Y:S05]  /*6e00*/  BSYNC B0 ;  /* 0x0000000000007941 */ /* 0x000fea0003800000 */
.L_x_36:
[----:B------:R-:W4:Y:S01]  /*6e10*/  LDL.LU R18, [R1+0x1c] ;  /* 0x00001c0001127983 */ /* 0x000f220000300800 */
[----:B--2--5:R-:W-:Y:S01]  /*6e20*/  HADD2.F32 R16, -RZ, R15.H0_H0 ;  /* 0x2000000fff107230 */ /* 0x024fe20000004100 */
        /* <DEDUP_REMOVED lines=8> */
.L_x_39:
[----:B------:R-:W-:Y:S05]  /*6eb0*/  BSYNC B0 ;  /* 0x0000000000007941 */ /* 0x000fea0003800000 */
.L_x_38:
        /* <DEDUP_REMOVED lines=10> */
.L_x_41:
[----:B------:R-:W-:Y:S05]  /*6f60*/  BSYNC B0 ;  /* 0x0000000000007941 */ /* 0x000fea0003800000 */
.L_x_40:
        /* <DEDUP_REMOVED lines=10> */
.L_x_43:
[----:B------:R-:W-:Y:S05]  /*7010*/  BSYNC B0 ;  /* 0x0000000000007941 */ /* 0x000fea0003800000 */
.L_x_42:
        /* <DEDUP_REMOVED lines=10> */
.L_x_45:
[----:B------:R-:W-:Y:S05]  /*70c0*/  BSYNC B0 ;  /* 0x0000000000007941 */ /* 0x000fea0003800000 */
.L_x_44:
        /* <DEDUP_REMOVED lines=10> */
.L_x_47:
[----:B------:R-:W-:Y:S05]  /*7170*/  BSYNC B0 ;  /* 0x0000000000007941 */ /* 0x000fea0003800000 */
.L_x_46:
        /* <DEDUP_REMOVED lines=10> */
.L_x_49:
[----:B------:R-:W-:Y:S05]  /*7220*/  BSYNC B0 ;  /* 0x0000000000007941 */ /* 0x000fea0003800000 */
.L_x_48:
        /* <DEDUP_REMOVED lines=10> */
.L_x_51:
[----:B------:R-:W-:Y:S05]  /*72d0*/  BSYNC B0 ;  /* 0x0000000000007941 */ /* 0x000fea0003800000 */
.L_x_50:
        /* <DEDUP_REMOVED lines=10> */
.L_x_53:
[----:B------:R-:W-:Y:S05]  /*7380*/  BSYNC B0 ;  /* 0x0000000000007941 */ /* 0x000fea0003800000 */
.L_x_52:
        /* <DEDUP_REMOVED lines=10> */
.L_x_55:
[----:B------:R-:W-:Y:S05]  /*7430*/  BSYNC B0 ;  /* 0x0000000000007941 */ /* 0x000fea0003800000 */
.L_x_54:
        /* <DEDUP_REMOVED lines=10> */
.L_x_57:
[----:B------:R-:W-:Y:S05]  /*74e0*/  BSYNC B0 ;  /* 0x0000000000007941 */ /* 0x000fea0003800000 */
.L_x_56:
        /* <DEDUP_REMOVED lines=10> */
.L_x_59:
[----:B------:R-:W-:Y:S05]  /*7590*/  BSYNC B0 ;  /* 0x0000000000007941 */ /* 0x000fea0003800000 */
.L_x_58:
        /* <DEDUP_REMOVED lines=10> */
.L_x_61:
[----:B------:R-:W-:Y:S05]  /*7640*/  BSYNC B0 ;  /* 0x0000000000007941 */ /* 0x000fea0003800000 */
.L_x_60:
        /* <DEDUP_REMOVED lines=10> */
.L_x_63:
[----:B------:R-:W-:Y:S05]  /*76f0*/  BSYNC B0 ;  /* 0x0000000000007941 */ /* 0x000fea0003800000 */
.L_x_62:
        /* <DEDUP_REMOVED lines=10> */
.L_x_65:
[----:B------:R-:W-:Y:S05]  /*77a0*/  BSYNC B0 ;  /* 0x0000000000007941 */ /* 0x000fea0003800000 */
.L_x_64:
        /* <DEDUP_REMOVED lines=10> */
.L_x_67:
[----:B------:R-:W-:Y:S05]  /*7850*/  BSYNC B0 ;  /* 0x0000000000007941 */ /* 0x000fea0003800000 */
.L_x_66:
        /* <DEDUP_REMOVED lines=10> */
.L_x_69:
[----:B------:R-:W-:Y:S05]  /*7900*/  BSYNC B0 ;  /* 0x0000000000007941 */ /* 0x000fea0003800000 */
.L_x_68:
        /* <DEDUP_REMOVED lines=10> */
.L_x_71:
[----:B------:R-:W-:Y:S05]  /*79b0*/  BSYNC B0 ;  /* 0x0000000000007941 */ /* 0x000fea0003800000 */
.L_x_70:
        /* <DEDUP_REMOVED lines=10> */
.L_x_73:
[----:B------:R-:W-:Y:S05]  /*7a60*/  BSYNC B0 ;  /* 0x0000000000007941 */ /* 0x000fea0003800000 */
.L_x_72:
        /* <DEDUP_REMOVED lines=10> */
.L_x_75:
[----:B------:R-:W-:Y:S05]  /*7b10*/  BSYNC B0 ;  /* 0x0000000000007941 */ /* 0x000fea0003800000 */
.L_x_74:
        /* <DEDUP_REMOVED lines=10> */
.L_x_77:
[----:B------:R-:W-:Y:S05]  /*7bc0*/  BSYNC B0 ;  /* 0x0000000000007941 */ /* 0x000fea0003800000 */
.L_x_76:
        /* <DEDUP_REMOVED lines=10> */
.L_x_79:
[----:B------:R-:W-:Y:S05]  /*7c70*/  BSYNC B0 ;  /* 0x0000000000007941 */ /* 0x000fea0003800000 */
.L_x_78:
        /* <DEDUP_REMOVED lines=10> */
.L_x_81:
[----:B------:R-:W-:Y:S05]  /*7d20*/  BSYNC B0 ;  /* 0x0000000000007941 */ /* 0x000fea0003800000 */
.L_x_80:
        /* <DEDUP_REMOVED lines=10> */
.L_x_83:
[----:B------:R-:W-:Y:S05]  /*7dd0*/  BSYNC B0 ;  /* 0x0000000000007941 */ /* 0x000fea0003800000 */
.L_x_82:
        /* <DEDUP_REMOVED lines=10> */
.L_x_85:
[----:B------:R-:W-:Y:S05]  /*7e80*/  BSYNC B0 ;  /* 0x0000000000007941 */ /* 0x000fea0003800000 */
.L_x_84:
        /* <DEDUP_REMOVED lines=10> */
.L_x_87:
[----:B------:R-:W-:Y:S05]  /*7f30*/  BSYNC B0 ;  /* 0x0000000000007941 */ /* 0x000fea0003800000 */
.L_x_86:
        /* <DEDUP_REMOVED lines=10> */
.L_x_89:
[----:B------:R-:W-:Y:S05]  /*7fe0*/  BSYNC B0 ;  /* 0x0000000000007941 */ /* 0x000fea0003800000 */
.L_x_88:
        /* <DEDUP_REMOVED lines=10> */
.L_x_91:
[----:B------:R-:W-:Y:S05]  /*8090*/  BSYNC B0 ;  /* 0x0000000000007941 */ /* 0x000fea0003800000 */
.L_x_90:
        /* <DEDUP_REMOVED lines=10> */
.L_x_93:
[----:B------:R-:W-:Y:S05]  /*8140*/  BSYNC B0 ;  /* 0x0000000000007941 */ /* 0x000fea0003800000 */
.L_x_92:
        /* <DEDUP_REMOVED lines=10> */
.L_x_95:
[----:B------:R-:W-:Y:S05]  /*81f0*/  BSYNC B0 ;  /* 0x0000000000007941 */ /* 0x000fea0003800000 */
.L_x_94:
        /* <DEDUP_REMOVED lines=10> */
.L_x_97:
[----:B------:R-:W-:Y:S05]  /*82a0*/  BSYNC B0 ;  /* 0x0000000000007941 */ /* 0x000fea0003800000 */
.L_x_96:
        /* <DEDUP_REMOVED lines=10> */
.L_x_99:
[----:B------:R-:W-:Y:S05]  /*8350*/  BSYNC B0 ;  /* 0x0000000000007941 */ /* 0x000fea0003800000 */
.L_x_98:
        /* <DEDUP_REMOVED lines=10> */
.L_x_101:
[----:B------:R-:W-:Y:S05]  /*8400*/  BSYNC B0 ;  /* 0x0000000000007941 */ /* 0x000fea0003800000 */
.L_x_100:
        /* <DEDUP_REMOVED lines=10> */
.L_x_103:
[----:B------:R-:W-:Y:S05]  /*84b0*/  BSYNC B0 ;  /* 0x0000000000007941 */ /* 0x000fea0003800000 */
.L_x_102:
        /* <DEDUP_REMOVED lines=10> */
.L_x_105:
[----:B------:R-:W-:Y:S05]  /*8560*/  BSYNC B0 ;  /* 0x0000000000007941 */ /* 0x000fea0003800000 */
.L_x_104:
        /* <DEDUP_REMOVED lines=10> */
.L_x_107:
[----:B------:R-:W-:Y:S05]  /*8610*/  BSYNC B0 ;  /* 0x0000000000007941 */ /* 0x000fea0003800000 */
.L_x_106:
        /* <DEDUP_REMOVED lines=10> */
.L_x_109:
[----:B------:R-:W-:Y:S05]  /*86c0*/  BSYNC B0 ;  /* 0x0000000000007941 */ /* 0x000fea0003800000 */
.L_x_108:
        /* <DEDUP_REMOVED lines=10> */
.L_x_111:
[----:B------:R-:W-:Y:S05]  /*8770*/  BSYNC B0 ;  /* 0x0000000000007941 */ /* 0x000fea0003800000 */
.L_x_110:
        /* <DEDUP_REMOVED lines=10> */
.L_x_113:
[----:B------:R-:W-:Y:S05]  /*8820*/  BSYNC B0 ;  /* 0x0000000000007941 */ /* 0x000fea0003800000 */
.L_x_112:
        /* <DEDUP_REMOVED lines=10> */
.L_x_115:
[----:B------:R-:W-:Y:S05]  /*88d0*/  BSYNC B0 ;  /* 0x0000000000007941 */ /* 0x000fea0003800000 */
.L_x_114:
        /* <DEDUP_REMOVED lines=10> */
.L_x_117:
[----:B------:R-:W-:Y:S05]  /*8980*/  BSYNC B0 ;  /* 0x0000000000007941 */ /* 0x000fea0003800000 */
.L_x_116:
        /* <DEDUP_REMOVED lines=10> */
.L_x_119:
[----:B------:R-:W-:Y:S05]  /*8a30*/  BSYNC B0 ;  /* 0x0000000000007941 */ /* 0x000fea0003800000 */
.L_x_118:
        /* <DEDUP_REMOVED lines=10> */
.L_x_121:
[----:B------:R-:W-:Y:S05]  /*8ae0*/  BSYNC B0 ;  /* 0x0000000000007941 */ /* 0x000fea0003800000 */
.L_x_120:
        /* <DEDUP_REMOVED lines=10> */
.L_x_123:
[----:B------:R-:W-:Y:S05]  /*8b90*/  BSYNC B0 ;  /* 0x0000000000007941 */ /* 0x000fea0003800000 */
.L_x_122:
        /* <DEDUP_REMOVED lines=10> */
.L_x_125:
[----:B------:R-:W-:Y:S05]  /*8c40*/  BSYNC B0 ;  /* 0x0000000000007941 */ /* 0x000fea0003800000 */
.L_x_124:
        /* <DEDUP_REMOVED lines=10> */
.L_x_127:
[----:B------:R-:W-:Y:S05]  /*8cf0*/  BSYNC B0 ;  /* 0x0000000000007941 */ /* 0x000fea0003800000 */
.L_x_126:
        /* <DEDUP_REMOVED lines=10> */
.L_x_129:
[----:B------:R-:W-:Y:S05]  /*8da0*/  BSYNC B0 ;  /* 0x0000000000007941 */ /* 0x000fea0003800000 */
.L_x_128:
        /* <DEDUP_REMOVED lines=10> */
.L_x_131:
[----:B------:R-:W-:Y:S05]  /*8e50*/  BSYNC B0 ;  /* 0x0000000000007941 */ /* 0x000fea0003800000 */
.L_x_130:
        /* <DEDUP_REMOVED lines=10> */
.L_x_133:
[----:B------:R-:W-:Y:S05]  /*8f00*/  BSYNC B0 ;  /* 0x0000000000007941 */ /* 0x000fea0003800000 */
.L_x_132:
        /* <DEDUP_REMOVED lines=10> */
.L_x_135:
[----:B------:R-:W-:Y:S05]  /*8fb0*/  BSYNC B0 ;  /* 0x0000000000007941 */ /* 0x000fea0003800000 */
.L_x_134:
        /* <DEDUP_REMOVED lines=10> */
.L_x_137:
[----:B------:R-:W-:Y:S05]  /*9060*/  BSYNC B0 ;  /* 0x0000000000007941 */ /* 0x000fea0003800000 */
.L_x_136:
        /* <DEDUP_REMOVED lines=10> */
.L_x_139:
[----:B------:R-:W-:Y:S05]  /*9110*/  BSYNC B0 ;  /* 0x0000000000007941 */ /* 0x000fea0003800000 */
.L_x_138:
        /* <DEDUP_REMOVED lines=10> */
.L_x_141:
[----:B------:R-:W-:Y:S05]  /*91c0*/  BSYNC B0 ;  /* 0x0000000000007941 */ /* 0x000fea0003800000 */
.L_x_140:
        /* <DEDUP_REMOVED lines=10> */
.L_x_143:
[----:B------:R-:W-:Y:S05]  /*9270*/  BSYNC B0 ;  /* 0x0000000000007941 */ /* 0x000fea0003800000 */
.L_x_142:
        /* <DEDUP_REMOVED lines=10> */
.L_x_145:
[----:B------:R-:W-:Y:S05]  /*9320*/  BSYNC B0 ;  /* 0x0000000000007941 */ /* 0x000fea0003800000 */
.L_x_144:
[----:B-1-34-:R-:W3:Y:S01]  /*9330*/  LDL.LU R9, [R1+0xf4] ;  /* 0x0000f40001097983 */ /* 0x01aee20000300800 */
[----:B-----5:R-:W-:Y:S01]  /*9340*/  HADD2.F32 R8, -RZ, R15.H0_H0 ;  /* 0x2000000fff087230 */ /* 0x020fe20000004100 */
        /* <DEDUP_REMOVED lines=8> */
.L_x_147:
[----:B------:R-:W-:Y:S05]  /*93d0*/  BSYNC B0 ;  /* 0x0000000000007941 */ /* 0x000fea0003800000 */
.L_x_146:
[----:B------:R-:W4:Y:S01]  /*93e0*/  LDL.LU R9, [R1+0xf8] ;  /* 0x0000f80001097983 */ /* 0x000f220000300800 */
[----:B-1---5:R-:W-:Y:S01]  /*93f0*/  HADD2.F32 R8, -RZ, R15.H0_H0 ;  /* 0x2000000fff087230 */ /* 0x022fe20000004100 */
[----:B------:R-:W-:Y:S01]  /*9400*/  ISETP.GT.AND P1, PT, R0, 0x79, P1 ;  /* 0x000000790000780c */ /* 0x000fe20000f24270 */
[----:B------:R-:W-:Y:S01]  /*9410*/  BSSY B0, `(.L_x_148) ;  /* 0x0000008000007945 */ /* 0x000fe20003800000 */
[----:B------:R-:W-:Y:S02]  /*9420*/  IADD3 R18, P0, R12, 0x40, RZ ;  /* 0x000000400c127810 */ /* 0x000fe40007f1e0ff */
[----:B------:R-:W-:-:S04]  /*9430*/  FMUL R8, R8, UR22 ;  /* 0x0000001608087c20 */ /* 0x000fc80008400000 */
[----:B----4-:R-:W-:-:S05]  /*9440*/  FFMA R8, R9, UR11, R8 ;  /* 0x0000000b09087c23 */ /* 0x010fca0008000008 */
[----:B------:R-:W-:-:S05]  /*9450*/  F2FP.F16.F32.PACK_AB R8, RZ, R8 ;  /* 0x00000008ff08723e */ /* 0x000fca00000000ff */
[----:B------:R1:W-:Y:S01]  /*9460*/  @P2 STG.E.U16 desc[UR20][R4.64+0xf0], R8 ;  /* 0x0000f00804002986 */ /* 0x0003e2000c101514 */
[----:B------:R-:W-:Y:S05]  /*9470*/  @!P1 BRA `(.L_x_149) ;  /* 0x0000000000049947 */ /* 0x000fea0003800000 */
[----:B------:R4:W5:Y:S02]  /*9480*/  LDG.E.LTC128B.U16 R15, desc[UR20][R6.64+0xf2] ;  /* 0x0000f214060f7981 */ /* 0x000964000c1e1520 */
.L_x_149:
[----:B------:R-:W-:Y:S05]  /*9490*/  BSYNC B0 ;  /* 0x0000000000007941 */ /* 0x000fea0003800000 */
.L_x_148:
[----:B-1----:R-:W2:Y:S01]  /*94a0*/  LDL.LU R8, [R1+0xfc] ;  /* 0x0000fc0001087983 */ /* 0x002ea20000300800 */
[----:B0--345:R-:W-:Y:S01]  /*94b0*/  HADD2.F32 R6, -RZ, R15.H0_H0 ;  /* 0x2000000fff067230 */ /* 0x039fe20000004100 */
[----:B------:R-:W-:Y:S02]  /*94c0*/  IADD3.X R7, RZ, R13, RZ, P0, !PT ;  /* 0x0000000dff077210 */ /* 0x000fe400007fe4ff */
[----:B------:R-:W-:Y:S02]  /*94d0*/  ISETP.GT.AND P0, PT, R14, 0x40, PT ;  /* 0x000000400e00780c */ /* 0x000fe40003f04270 */
[----:B------:R-:W-:Y:S01]  /*94e0*/  FMUL R6, R6, UR22 ;  /* 0x0000001606067c20 */ /* 0x000fe20008400000 */
[----:B------:R-:W-:Y:S01]  /*94f0*/  IMAD R7, R7, UR16, RZ ;  /* 0x0000001007077c24 */ /* 0x000fe2000f8e02ff */
[----:B------:R-:W-:-:S03]  /*9500*/  ISETP.GT.AND P3, PT, R0, RZ, P0 ;  /* 0x000000ff0000720c */ /* 0x000fc60000764270 */
[----:B------:R-:W-:Y:S02]  /*9510*/  IMAD R19, R18, UR17, R7 ;  /* 0x0000001112137c24 */ /* 0x000fe4000f8e0207 */
[----:B--2---:R-:W-:Y:S01]  /*9520*/  FFMA R6, R8, UR11, R6 ;  /* 0x0000000b08067c23 */ /* 0x004fe20008000006 */
[----:B------:R-:W-:-:S04]  /*9530*/  IMAD.WIDE.U32 R8, R18, UR16, R10 ;  /* 0x0000001012087c25 */ /* 0x000fc8000f8e000a */
[----:B------:R-:W-:Y:S01]  /*9540*/  F2FP.F16.F32.PACK_AB R16, RZ, R6 ;  /* 0x00000006ff10723e */ /* 0x000fe200000000ff */
[----:B------:R-:W-:Y:S01]  /*9550*/  IMAD.IADD R7, R9, 0x1, R19 ;  /* 0x0000000109077824 */ /* 0x000fe200078e0213 */
[----:B------:R-:W-:-:S03]  /*9560*/  LEA R6, P2, R8, UR18, 0x1 ;  /* 0x0000001208067c11 */ /* 0x000fc6000f8408ff */
[----:B------:R0:W-:Y:S01]  /*9570*/  @P1 STG.E.U16 desc[UR20][R4.64+0xf2], R16 ;  /* 0x0000f21004001986 */ /* 0x0001e2000c101514 */
[----:B------:R-:W-:-:S05]  /*9580*/  LEA.HI.X R7, R8, UR19, R7, 0x1, P2 ;  /* 0x0000001308077c11 */ /* 0x000fca00090f0c07 */
[----:B------:R-:W2:Y:S01]  /*9590*/  @P3 LDG.E.LTC128B.U16 R15, desc[UR20][R6.64] ;  /* 0x00000014060f3981 */ /* 0x000ea2000c1e1520 */
[----:B------:R-:W-:Y:S01]  /*95a0*/  USHF.L.U32 UR4, UR14, 0x6, URZ ;  /* 0x000000060e047899 */ /* 0x000fe2000800063f */
[----:B------:R-:W-:Y:S01]  /*95b0*/  ISETP.GT.AND P2, PT, R0, 0x1, P0 ;  /* 0x000000010000780c */ /* 0x000fe20000744270 */
[----:B------:R-:W-:Y:S01]  /*95c0*/  USHF.L.U64.HI UR6, UR14, 0x6, UR15 ;  /* 0x000000060e067899 */ /* 0x000fe2000801020f */
[----:B------:R-:W-:Y:S01]  /*95d0*/  BSSY B0, `(.L_x_150) ;  /* 0x000000c000007945 */ /* 0x000fe20003800000 */
[----:B------:R-:W-:Y:S02]  /*95e0*/  USHF.L.U32 UR7, UR4, 0x1, URZ ;  /* 0x0000000104077899 */ /* 0x000fe4000800063f */
[----:B------:R-:W-:Y:S01]  /*95f0*/  USHF.L.U64.HI UR4, UR4, 0x1, UR6 ;  /* 0x0000000104047899 */ /* 0x000fe20008010206 */
[----:B--2---:R-:W-:-:S05]  /*9600*/  HADD2.F32 R8, -RZ, R15.H0_H0 ;  /* 0x2000000fff087230 */ /* 0x004fca0000004100 */
[----:B------:R-:W-:Y:S01]  /*9610*/  FMUL R9, R8, UR22 ;  /* 0x0000001608097c20 */ /* 0x000fe20008400000 */
[----:B------:R-:W-:-:S03]  /*9620*/  IADD3 R8, P1, R2, UR7, RZ ;  /* 0x0000000702087c10 */ /* 0x000fc6000ff3e0ff */
[----:B------:R-:W-:-:S05]  /*9630*/  FFMA R9, R152, UR11, R9 ;  /* 0x0000000b98097c23 */ /* 0x000fca0008000009 */
[----:B0-----:R-:W-:Y:S02]  /*9640*/  F2FP.F16.F32.PACK_AB R5, RZ, R9 ;  /* 0x00000009ff05723e */ /* 0x001fe400000000ff */
[----:B------:R-:W-:-:S05]  /*9650*/  IADD3.X R9, R3, UR4, RZ, P1, !PT ;  /* 0x0000000403097c10 */ /* 0x000fca0008ffe4ff */
[----:B------:R0:W-:Y:S01]  /*9660*/  @P3 STG.E.U16 desc[UR20][R8.64], R5 ;  /* 0x0000000508003986 */ /* 0x0001e2000c101514 */
[----:B------:R-:W-:Y:S05]  /*9670*/  @!P2 BRA `(.L_x_151) ;  /* 0x000000000004a947 */ /* 0x000fea0003800000 */
[----:B------:R1:W5:Y:S02]  /*9680*/  LDG.E.LTC128B.U16 R15, desc[UR20][R6.64+0x2] ;  /* 0x00000214060f7981 */ /* 0x000364000c1e1520 */
.L_x_151:
[----:B------:R-:W-:Y:S05]  /*9690*/  BSYNC B0 ;  /* 0x0000000000007941 */ /* 0x000fea0003800000 */
.L_x_150:
[----:B-----5:R-:W-:Y:S01]  /*96a0*/  HADD2.F32 R16, -RZ, R15.H0_H0 ;  /* 0x2000000fff107230 */ /* 0x020fe20000004100 */
[----:B------:R-:W-:Y:S01]  /*96b0*/  ISETP.GT.AND P1, PT, R14, 0x48, PT ;  /* 0x000000480e00780c */ /* 0x000fe20003f24270 */
[----:B0-----:R-:W-:Y:S01]  /*96c0*/  IMAD.WIDE.U32 R4, R18, R17, UR12 ;  /* 0x0000000c12047e25 */ /* 0x001fe2000f8e0011 */
[----:B------:R-:W-:Y:S03]  /*96d0*/  BSSY B0, `(.L_x_152) ;  /* 0x000000c000007945 */ /* 0x000fe60003800000 */
[----:B------:R-:W-:Y:S01]  /*96e0*/  FMUL R16, R16, UR22 ;  /* 0x0000001610107c20 */ /* 0x000fe20008400000 */
[----:B------:R-:W-:-:S03]  /*96f0*/  IADD3 R18, P3, R10, R4, RZ ;  /* 0x000000040a127210 */ /* 0x000fc60007f7e0ff */
[----:B------:R-:W-:Y:S01]  /*9700*/  FFMA R16, R153, UR11, R16 ;  /* 0x0000000b99107c23 */ /* 0x000fe20008000010 */
[----:B------:R-:W-:Y:S02]  /*9710*/  IADD3.X R5, R11, R19, R5, P3, !PT ;  /* 0x000000130b057210 */ /* 0x000fe40001ffe405 */
[----:B------:R-:W-:Y:S02]  /*9720*/  ISETP.GT.AND P3, PT, R0, RZ, P1 ;  /* 0x000000ff0000720c */ /* 0x000fe40000f64270 */
[----:B------:R-:W-:Y:S02]  /*9730*/  F2FP.F16.F32.PACK_AB R16, RZ, R16 ;  /* 0x00000010ff10723e */ /* 0x000fe400000000ff */
[----:B------:R-:W-:-:S03]  /*9740*/  LEA R4, P4, R18, UR18, 0x1 ;  /* 0x0000001212047c11 */ /* 0x000fc6000f8808ff */
[----:B------:R0:W-:Y:S01]  /*9750*/  @P2 STG.E.U16 desc[UR20][R8.64+0x2], R16 ;  /* 0x0000021008002986 */ /* 0x0001e2000c101514 */
[----:B------:R-:W-:-:S05]  /*9760*/  LEA.HI.X R5, R18, UR19, R5, 0x1, P4 ;  /* 0x0000001312057c11 */ /* 0x000fca000a0f0c05 */
[----:B------:R-:W-:Y:S05]  /*9770*/  @!P3 BRA `(.L_x_153) ;  /* 0x000000000004b947 */ /* 0x000fea0003800000 */
[----:B------:R2:W5:Y:S02]  /*9780*/  LDG.E.LTC128B.U16 R15, desc[UR20][R4.64] ;  /* 0x00000014040f7981 */ /* 0x000564000c1e1520 */
.L_x_153:
[----:B------:R-:W-:Y:S05]  /*9790*/  BSYNC B0 ;  /* 0x0000000000007941 */ /* 0x000fea0003800000 */
.L_x_152:
[----:B0----5:R-:W-:Y:S01]  /*97a0*/  HADD2.F32 R16, -RZ, R15.H0_H0 ;  /* 0x2000000fff107230 */ /* 0x021fe20000004100 */
[----:B------:R-:W-:Y:S01]  /*97b0*/  IADD3 R18, P4, R8, UR8, RZ ;  /* 0x0000000808127c10 */ /* 0x000fe2000ff9e0ff */
[----:B------:R-:W-:Y:S01]  /*97c0*/  BSSY B0, `(.L_x_154) ;  /* 0x0000009000007945 */ /* 0x000fe20003800000 */
[----:B------:R-:W-:Y:S02]  /*97d0*/  ISETP.GT.AND P2, PT, R0, 0x1, P1 ;  /* 0x000000010000780c */ /* 0x000fe40000f44270 */
[----:B------:R-:W-:-:S04]  /*97e0*/  FMUL R19, R16, UR22 ;  /* 0x0000001610137c20 */ /* 0x000fc80008400000 */
[----:B------:R-:W-:-:S05]  /*97f0*/  FFMA R19, R154, UR11, R19 ;  /* 0x0000000b9a137c23 */ /* 0x000fca0008000013 */
[----:B------:R-:W-:Y:S02]  /*9800*/  F2FP.F16.F32.PACK_AB R16, RZ, R19 ;  /* 0x00000013ff10723e */ /* 0x000fe400000000ff */
[----:B------:R-:W-:-:S05]  /*9810*/  IADD3.X R19, R9, UR5, RZ, P4, !PT ;  /* 0x0000000509137c10 */ /* 0x000fca000a7fe4ff */
[----:B------:R0:W-:Y:S01]  /*9820*/  @P3 STG.E.U16 desc[UR20][R18.64], R16 ;  /* 0x0000001012003986 */ /* 0x0001e2000c101514 */
[----:B------:R-:W-:Y:S05]  /*9830*/  @!P2 BRA `(.L_x_155) ;  /* 0x000000000004a947 */ /* 0x000fea0003800000 */
[----:B------:R3:W5:Y:S02]  /*9840*/  LDG.E.LTC128B.U16 R15, desc[UR20][R4.64+0x2] ;  /* 0x00000214040f7981 */ /* 0x000764000c1e1520 */
.L_x_155:
[----:B------:R-:W-:Y:S05]  /*9850*/  BSYNC B0 ;  /* 0x0000000000007941 */ /* 0x000fea0003800000 */
.L_x_154:
[----:B0----5:R-:W-:Y:S01]  /*9860*/  HADD2.F32 R16, -RZ, R15.H0_H0 ;  /* 0x2000000fff107230 */ /* 0x021fe20000004100 */
[----:B------:R-:W-:Y:S01]  /*9870*/  ISETP.GT.AND P3, PT, R0, 0x8, P0 ;  /* 0x000000080000780c */ /* 0x000fe20000764270 */
[----:B------:R-:W-:Y:S03]  /*9880*/  BSSY B0, `(.L_x_156) ;  /* 0x0000007000007945 */ /* 0x000fe60003800000 */
[----:B------:R-:W-:-:S04]  /*9890*/  FMUL R16, R16, UR22 ;  /* 0x0000001610107c20 */ /* 0x000fc80008400000 */
[----:B------:R-:W-:-:S05]  /*98a0*/  FFMA R16, R155, UR11, R16 ;  /* 0x0000000b9b107c23 */ /* 0x000fca0008000010 */
[----:B------:R-:W-:-:S05]  /*98b0*/  F2FP.F16.F32.PACK_AB R16, RZ, R16 ;  /* 0x00000010ff10723e */ /* 0x000fca00000000ff */
[----:B------:R0:W-:Y:S01]  /*98c0*/  @P2 STG.E.U16 desc[UR20][R18.64+0x2], R16 ;  /* 0x0000021012002986 */ /* 0x0001e2000c101514 */
[----:B------:R-:W-:Y:S05]  /*98d0*/  @!P3 BRA `(.L_x_157) ;  /* 0x000000000004b947 */ /* 0x000fea0003800000 */
[----:B------:R4:W5:Y:S02]  /*98e0*/  LDG.E.LTC128B.U16 R15, desc[UR20][R6.64+0x10] ;  /* 0x00001014060f7981 */ /* 0x000964000c1e1520 */
.L_x_157:
[----:B------:R-:W-:Y:S05]  /*98f0*/  BSYNC B0 ;  /* 0x0000000000007941 */ /* 0x000fea0003800000 */
.L_x_156:
        /* <DEDUP_REMOVED lines=9> */
.L_x_159:
[----:B------:R-:W-:Y:S05]  /*9990*/  BSYNC B0 ;  /* 0x0000000000007941 */ /* 0x000fea0003800000 */
.L_x_158:
[----:B-----5:R-:W-:Y:S01]  /*99a0*/  HADD2.F32 R16, -RZ, R15.H0_H0 ;  /* 0x2000000fff107230 */ /* 0x020fe20000004100 */
        /* <DEDUP_REMOVED lines=8> */
.L_x_161:
[----:B------:R-:W-:Y:S05]  /*9a30*/  BSYNC B0 ;  /* 0x0000000000007941 */ /* 0x000fea0003800000 */
.L_x_160:
[----:B0----5:R-:W-:Y:S01]  /*9a40*/  HADD2.F32 R16, -RZ, R15.H0_H0 ;  /* 0x2000000fff107230 */ /* 0x021fe20000004100 */
[----:B------:R-:W-:Y:S01]  /*9a50*/  ISETP.GT.AND P2, PT, R0, 0x9, P1 ;  /* 0x000000090000780c */ /* 0x000fe20000f44270 */
[----:B------:R-:W-:Y:S01]  /*9a60*/  IMAD.U32 R21, RZ, RZ, UR8 ;  /* 0x00000008ff157e24 */ /* 0x000fe2000f8e00ff */
[----:B------:R-:W-:Y:S01]  /*9a70*/  BSSY B0, `(.L_x_162) ;  /* 0x000000a000007945 */ /* 0x000fe20003800000 */
[----:B------:R-:W-:Y:S02]  /*9a80*/  IMAD.U32 R23, RZ, RZ, UR5 ;  /* 0x00000005ff177e24 */ /* 0x000fe4000f8e00ff */
[----:B------:R-:W-:Y:S01]  /*9a90*/  FMUL R19, R16, UR22 ;  /* 0x0000001610137c20 */ /* 0x000fe20008400000 */
[----:B------:R-:W-:-:S03]  /*9aa0*/  IADD3 R18, P4, P5, R21, UR7, R2 ;  /* 0x0000000715127c10 */ /* 0x000fc6000fd9e002 */
[----:B------:R-:W-:-:S05]  /*9ab0*/  FFMA R19, R158, UR11, R19 ;  /* 0x0000000b9e137c23 */ /* 0x000fca0008000013 */
[----:B------:R-:W-:Y:S02]  /*9ac0*/  F2FP.F16.F32.PACK_AB R16, RZ, R19 ;  /* 0x00000013ff10723e */ /* 0x000fe400000000ff */
[----:B------:R-:W-:-:S05]  /*9ad0*/  IADD3.X R19, R23, UR4, R3, P4, P5 ;  /* 0x0000000417137c10 */ /* 0x000fca000a7ea403 */
[----:B------:R0:W-:Y:S01]  /*9ae0*/  @P3 STG.E.U16 desc[UR20][R18.64+0x10], R16 ;  /* 0x0000101012003986 */ /* 0x0001e2000c101514 */
[----:B------:R-:W-:Y:S05]  /*9af0*/  @!P2 BRA `(.L_x_163) ;  /* 0x000000000004a947 */ /* 0x000fea0003800000 */
[----:B------:R0:W5:Y:S02]  /*9b00*/  LDG.E.LTC128B.U16 R15, desc[UR20][R4.64+0x12] ;  /* 0x00001214040f7981 */ /* 0x000164000c1e1520 */
.L_x_163:
[----:B------:R-:W-:Y:S05]  /*9b10*/  BSYNC B0 ;  /* 0x0000000000007941 */ /* 0x000fea0003800000 */
.L_x_162:
        /* <DEDUP_REMOVED lines=9> */
.L_x_165:
[----:B------:R-:W-:Y:S05]  /*9bb0*/  BSYNC B0 ;  /* 0x0000000000007941 */ /* 0x000fea0003800000 */
.L_x_164:
        /* <DEDUP_REMOVED lines=9> */
.L_x_167:
[----:B------:R-:W-:Y:S05]  /*9c50*/  BSYNC B0 ;  /* 0x0000000000007941 */ /* 0x000fea0003800000 */
.L_x_166:
        /* <DEDUP_REMOVED lines=9> */
.L_x_169:
[----:B------:R-:W-:Y:S05]  /*9cf0*/  BSYNC B0 ;  /* 0x0000000000007941 */ /* 0x000fea0003800000 */
.L_x_168:
        /* <DEDUP_REMOVED lines=9> */
.L_x_171:
[----:B------:R-:W-:Y:S05]  /*9d90*/  BSYNC B0 ;  /* 0x0000000000007941 */ /* 0x000fea0003800000 */
.L_x_170:
        /* <DEDUP_REMOVED lines=9> */
.L_x_173:
[----:B------:R-:W-:Y:S05]  /*9e30*/  BSYNC B0 ;  /* 0x0000000000007941 */ /* 0x000fea0003800000 */
.L_x_172:
        /* <DEDUP_REMOVED lines=9> */
.L_x_175:
[----:B------:R-:W-:Y:S05]  /*9ed0*/  BSYNC B0 ;  /* 0x0000000000007941 */ /* 0x000fea0003800000 */
.L_x_174:
        /* <DEDUP_REMOVED lines=9> */
.L_x_177:
[----:B------:R-:W-:Y:S05]  /*9f70*/  BSYNC B0 ;  /* 0x0000000000007941 */ /* 0x000fea0003800000 */
.L_x_176:
        /* <DEDUP_REMOVED lines=9> */
.L_x_179:
[----:B------:R-:W-:Y:S05]  /*a010*/  BSYNC B0 ;  /* 0x0000000000007941 */ /* 0x000fea0003800000 */
.L_x_178:
        /* <DEDUP_REMOVED lines=9> */
.L_x_181:
[----:B------:R-:W-:Y:S05]  /*a0b0*/  BSYNC B0 ;  /* 0x0000000000007941 */ /* 0x000fea0003800000 */
.L_x_180:
        /* <DEDUP_REMOVED lines=9> */
.L_x_183:
[----:B------:R-:W-:Y:S05]  /*a150*/  BSYNC B0 ;  /* 0x0000000000007941 */ /* 0x000fea0003800000 */
.L_x_182:
        /* <DEDUP_REMOVED lines=9> */
.L_x_185:
[----:B------:R-:W-:Y:S05]  /*a1f0*/  BSYNC B0 ;  /* 0x0000000000007941 */ /* 0x000fea0003800000 */
.L_x_184:
        /* <DEDUP_REMOVED lines=9> */
.L_x_187:
[----:B------:R-:W-:Y:S05]  /*a290*/  BSYNC B0 ;  /* 0x0000000000007941 */ /* 0x000fea0003800000 */
.L_x_186:
        /* <DEDUP_REMOVED lines=9> */
.L_x_189:
[----:B------:R-:W-:Y:S05]  /*a330*/  BSYNC B0 ;  /* 0x0000000000007941 */ /* 0x000fea0003800000 */
.L_x_188:
        /* <DEDUP_REMOVED lines=9> */
.L_x_191:
[----:B------:R-:W-:Y:S05]  /*a3d0*/  BSYNC B0 ;  /* 0x0000000000007941 */ /* 0x000fea0003800000 */
.L_x_190:
        /* <DEDUP_REMOVED lines=9> */
.L_x_193:
[----:B------:R-:W-:Y:S05]  /*a470*/  BSYNC B0 ;  /* 0x0000000000007941 */ /* 0x000fea0003800000 */
.L_x_192:
        /* <DEDUP_REMOVED lines=9> */
.L_x_195:
[----:B------:R-:W-:Y:S05]  /*a510*/  BSYNC B0 ;  /* 0x0000000000007941 */ /* 0x000fea0003800000 */
.L_x_194:
        /* <DEDUP_REMOVED lines=9> */
.L_x_197:
[----:B------:R-:W-:Y:S05]  /*a5b0*/  BSYNC B0 ;  /* 0x0000000000007941 */ /* 0x000fea0003800000 */
.L_x_196:
        /* <DEDUP_REMOVED lines=9> */
.L_x_199:
[----:B------:R-:W-:Y:S05]  /*a650*/  BSYNC B0 ;  /* 0x0000000000007941 */ /* 0x000fea0003800000 */
.L_x_198:
        /* <DEDUP_REMOVED lines=9> */
.L_x_201:
[----:B------:R-:W-:Y:S05]  /*a6f0*/  BSYNC B0 ;  /* 0x0000000000007941 */ /* 0x000fea0003800000 */
.L_x_200:
        /* <DEDUP_REMOVED lines=9> */
.L_x_203:
[----:B------:R-:W-:Y:S05]  /*a790*/  BSYNC B0 ;  /* 0x0000000000007941 */ /* 0x000fea0003800000 */
.L_x_202:
        /* <DEDUP_REMOVED lines=9> */
.L_x_205:
[----:B------:R-:W-:Y:S05]  /*a830*/  BSYNC B0 ;  /* 0x0000000000007941 */ /* 0x000fea0003800000 */
.L_x_204:
        /* <DEDUP_REMOVED lines=9> */
.L_x_207:
[----:B------:R-:W-:Y:S05]  /*a8d0*/  BSYNC B0 ;  /* 0x0000000000007941 */ /* 0x000fea0003800000 */
.L_x_206:
        /* <DEDUP_REMOVED lines=9> */
.L_x_209:
[----:B------:R-:W-:Y:S05]  /*a970*/  BSYNC B0 ;  /* 0x0000000000007941 */ /* 0x000fea0003800000 */
.L_x_208:
        /* <DEDUP_REMOVED lines=9> */
.L_x_211:
[----:B------:R-:W-:Y:S05]  /*aa10*/  BSYNC B0 ;  /* 0x0000000000007941 */ /* 0x000fea0003800000 */
.L_x_210:
        /* <DEDUP_REMOVED lines=9> */
.L_x_213:
[----:B------:R-:W-:Y:S05]  /*aab0*/  BSYNC B0 ;  /* 0x0000000000007941 */ /* 0x000fea0003800000 */
.L_x_212:
        /* <DEDUP_REMOVED lines=9> */
.L_x_215:
[----:B------:R-:W-:Y:S05]  /*ab50*/  BSYNC B0 ;  /* 0x0000000000007941 */ /* 0x000fea0003800000 */
.L_x_214:
        /* <DEDUP_REMOVED lines=9> */
.L_x_217:
[----:B------:R-:W-:Y:S05]  /*abf0*/  BSYNC B0 ;  /* 0x0000000000007941 */ /* 0x000fea0003800000 */
.L_x_216:
        /* <DEDUP_REMOVED lines=9> */
.L_x_219:
[----:B------:R-:W-:Y:S05]  /*ac90*/  BSYNC B0 ;  /* 0x0000000000007941 */ /* 0x000fea0003800000 */
.L_x_218:
        /* <DEDUP_REMOVED lines=9> */
.L_x_221:
[----:B------:R-:W-:Y:S05]  /*ad30*/  BSYNC B0 ;  /* 0x0000000000007941 */ /* 0x000fea0003800000 */
.L_x_220:
        /* <DEDUP_REMOVED lines=9> */
.L_x_223:
[----:B------:R-:W-:Y:S05]  /*add0*/  BSYNC B0 ;  /* 0x0000000000007941 */ /* 0x000fea0003800000 */
.L_x_222:
        /* <DEDUP_REMOVED lines=9> */
.L_x_225:
[----:B------:R-:W-:Y:S05]  /*ae70*/  BSYNC B0 ;  /* 0x0000000000007941 */ /* 0x000fea0003800000 */
.L_x_224:
        /* <DEDUP_REMOVED lines=9> */
.L_x_227:
[----:B------:R-:W-:Y:S05]  /*af10*/  BSYNC B0 ;  /* 0x0000000000007941 */ /* 0x000fea0003800000 */
.L_x_226:
        /* <DEDUP_REMOVED lines=9> */
.L_x_229:
[----:B------:R-:W-:Y:S05]  /*afb0*/  BSYNC B0 ;  /* 0x0000000000007941 */ /* 0x000fea0003800000 */
.L_x_228:
        /* <DEDUP_REMOVED lines=9> */
.L_x_231:
[----:B------:R-:W-:Y:S05]  /*b050*/  BSYNC B0 ;  /* 0x0000000000007941 */ /* 0x000fea0003800000 */
.L_x_230:
        /* <DEDUP_REMOVED lines=9> */
.L_x_233:
[----:B------:R-:W-:Y:S05]  /*b0f0*/  BSYNC B0 ;  /* 0x0000000000007941 */ /* 0x000fea0003800000 */
.L_x_232:
        /* <DEDUP_REMOVED lines=9> */
.L_x_235:
[----:B------:R-:W-:Y:S05]  /*b190*/  BSYNC B0 ;  /* 0x0000000000007941 */ /* 0x000fea0003800000 */
.L_x_234:
        /* <DEDUP_REMOVED lines=9> */
.L_x_237:
[----:B------:R-:W-:Y:S05]  /*b230*/  BSYNC B0 ;  /* 0x0000000000007941 */ /* 0x000fea0003800000 */
.L_x_236:
        /* <DEDUP_REMOVED lines=9> */
.L_x_239:
[----:B------:R-:W-:Y:S05]  /*b2d0*/  BSYNC B0 ;  /* 0x0000000000007941 */ /* 0x000fea0003800000 */
.L_x_238:
        /* <DEDUP_REMOVED lines=9> */
.L_x_241:
[----:B------:R-:W-:Y:S05]  /*b370*/  BSYNC B0 ;  /* 0x0000000000007941 */ /* 0x000fea0003800000 */
.L_x_240:
        /* <DEDUP_REMOVED lines=9> */
.L_x_243:
[----:B------:R-:W-:Y:S05]  /*b410*/  BSYNC B0 ;  /* 0x0000000000007941 */ /* 0x000fea0003800000 */
.L_x_242:
        /* <DEDUP_REMOVED lines=9> */
.L_x_245:
[----:B------:R-:W-:Y:S05]  /*b4b0*/  BSYNC B0 ;  /* 0x0000000000007941 */ /* 0x000fea0003800000 */
.L_x_244:
        /* <DEDUP_REMOVED lines=9> */
.L_x_247:
[----:B------:R-:W-:Y:S05]  /*b550*/  BSYNC B0 ;  /* 0x0000000000007941 */ /* 0x000fea0003800000 */
.L_x_246:
        /* <DEDUP_REMOVED lines=9> */
.L_x_249:
[----:B------:R-:W-:Y:S05]  /*b5f0*/  BSYNC B0 ;  /* 0x0000000000007941 */ /* 0x000fea0003800000 */
.L_x_248:
        /* <DEDUP_REMOVED lines=9> */
.L_x_251:
[----:B------:R-:W-:Y:S05]  /*b690*/  BSYNC B0 ;  /* 0x0000000000007941 */ /* 0x000fea0003800000 */
.L_x_250:
        /* <DEDUP_REMOVED lines=9> */
.L_x_253:
[----:B------:R-:W-:Y:S05]  /*b730*/  BSYNC B0 ;  /* 0x0000000000007941 */ /* 0x000fea0003800000 */
.L_x_252:
        /* <DEDUP_REMOVED lines=9> */
.L_x_255:
[----:B------:R-:W-:Y:S05]  /*b7d0*/  BSYNC B0 ;  /* 0x0000000000007941 */ /* 0x000fea0003800000 */
.L_x_254:
        /* <DEDUP_REMOVED lines=9> */
.L_x_257:
[----:B------:R-:W-:Y:S05]  /*b870*/  BSYNC B0 ;  /* 0x0000000000007941 */ /* 0x000fea0003800000 */
.L_x_256:
        /* <DEDUP_REMOVED lines=9> */
.L_x_259:
[----:B------:R-:W-:Y:S05]  /*b910*/  BSYNC B0 ;  /* 0x0000000000007941 */ /* 0x000fea0003800000 */
.L_x_258:
        /* <DEDUP_REMOVED lines=9> */
.L_x_261:
[----:B------:R-:W-:Y:S05]  /*b9b0*/  BSYNC B0 ;  /* 0x0000000000007941 */ /* 0x000fea0003800000 */
.L_x_260:
        /* <DEDUP_REMOVED lines=9> */
.L_x_263:
[----:B------:R-:W-:Y:S05]  /*ba50*/  BSYNC B0 ;  /* 0x0000000000007941 */ /* 0x000fea0003800000 */
.L_x_262:
        /* <DEDUP_REMOVED lines=9> */
.L_x_265:
[----:B------:R-:W-:Y:S05]  /*baf0*/  BSYNC B0 ;  /* 0x0000000000007941 */ /* 0x000fea0003800000 */
.L_x_264:
        /* <DEDUP_REMOVED lines=9> */
.L_x_267:
[----:B------:R-:W-:Y:S05]  /*bb90*/  BSYNC B0 ;  /* 0x0000000000007941 */ /* 0x000fea0003800000 */
.L_x_266:
        /* <DEDUP_REMOVED lines=9> */
.L_x_269:
[----:B------:R-:W-:Y:S05]  /*bc30*/  BSYNC B0 ;  /* 0x0000000000007941 */ /* 0x000fea0003800000 */
.L_x_268:
        /* <DEDUP_REMOVED lines=9> */
.L_x_271:
[----:B------:R-:W-:Y:S05]  /*bcd0*/  BSYNC B0 ;  /* 0x0000000000007941 */ /* 0x000fea0003800000 */
.L_x_270:
[----:B01--45:R-:W-:Y:S01]  /*bce0*/  HADD2.F32 R6, -RZ, R15.H0_H0 ;  /* 0x2000000fff067230 */ /* 0x033fe20000004100 */
        /* <DEDUP_REMOVED lines=8> */
.L_x_273:
[----:B------:R-:W-:Y:S05]  /*bd70*/  BSYNC B0 ;  /* 0x0000000000007941 */ /* 0x000fea0003800000 */
.L_x_272:
[----:B0----5:R-:W-:Y:S01]  /*bd80*/  HADD2.F32 R6, -RZ, R15.H0_H0 ;  /* 0x2000000fff067230 */ /* 0x021fe20000004100 */
[----:B------:R-:W-:Y:S01]  /*bd90*/  ISETP.GT.AND P1, PT, R0, 0x79, P1 ;  /* 0x000000790000780c */ /* 0x000fe20000f24270 */
[----:B------:R-:W-:Y:S01]  /*bda0*/  BSSY B0, `(.L_x_274) ;  /* 0x000000b000007945 */ /* 0x000fe20003800000 */
[----:B------:R-:W-:Y:S02]  /*bdb0*/  IADD3 R20, P0, R12, 0x80, RZ ;  /* 0x000000800c147810 */ /* 0x000fe40007f1e0ff */
[----:B------:R-:W-:Y:S01]  /*bdc0*/  FMUL R7, R6, UR22 ;  /* 0x0000001606077c20 */ /* 0x000fe20008400000 */
[----:B------:R-:W-:-:S03]  /*bdd0*/  @P2 MOV R6, R18 ;  /* 0x0000001200062202 */ /* 0x000fc60000000f00 */
[----:B------:R-:W-:-:S05]  /*bde0*/  FFMA R7, R214, UR11, R7 ;  /* 0x0000000bd6077c23 */ /* 0x000fca0008000007 */
[----:B------:R-:W-:-:S04]  /*bdf0*/  F2FP.F16.F32.PACK_AB R7, RZ, R7 ;  /* 0x00000007ff07723e */ /* 0x000fc800000000ff */
[----:B------:R-:W-:Y:S01]  /*be00*/  PRMT R8, R7, 0x7610, R8 ;  /* 0x0000761007087816 */ /* 0x000fe20000000008 */
[----:B------:R-:W-:-:S05]  /*be10*/  @P2 IMAD.MOV.U32 R7, RZ, RZ, R19 ;  /* 0x000000ffff072224 */ /* 0x000fca00078e0013 */
[----:B------:R0:W-:Y:S01]  /*be20*/  @P2 STG.E.U16 desc[UR20][R6.64+0xf0], R8 ;  /* 0x0000f00806002986 */ /* 0x0001e2000c101514 */
[----:B------:R-:W-:Y:S05]  /*be30*/  @!P1 BRA `(.L_x_275) ;  /* 0x0000000000049947 */ /* 0x000fea0003800000 */
[----:B------:R4:W5:Y:S02]  /*be40*/  LDG.E.LTC128B.U16 R15, desc[UR20][R4.64+0xf2] ;  /* 0x0000f214040f7981 */ /* 0x000964000c1e1520 */
.L_x_275:
[----:B------:R-:W-:Y:S05]  /*be50*/  BSYNC B0 ;  /* 0x0000000000007941 */ /* 0x000fea0003800000 */
.L_x_274:
[----:B-12345:R-:W-:Y:S02]  /*be60*/  HADD2.F32 R4, -RZ, R15.H0_H0 ;  /* 0x2000000fff047230 */ /* 0x03efe40000004100 */
[----:B------:R-:W-:Y:S01]  /*be70*/  IMAD.X R5, RZ, RZ, R13, P0 ;  /* 0x000000ffff057224 */ /* 0x000fe200000e060d */
[----:B------:R-:W-:Y:S01]  /*be80*/  ISETP.GT.AND P0, PT, R14, 0x80, PT ;  /* 0x000000800e00780c */ /* 0x000fe20003f04270 */
[----:B0-----:R-:W-:-:S04]  /*be90*/  IMAD.WIDE.U32 R6, R20, UR16, R10 ;  /* 0x0000001014067c25 */ /* 0x001fc8000f8e000a */
[----:B------:R-:W-:Y:S01]  /*bea0*/  FMUL R4, R4, UR22 ;  /* 0x0000001604047c20 */ /* 0x000fe20008400000 */
[----:B------:R-:W-:Y:S01]  /*beb0*/  ISETP.GT.AND P3, PT, R0, RZ, P0 ;  /* 0x000000ff0000720c */ /* 0x000fe20000764270 */
[----:B------:R-:W-:Y:S02]  /*bec0*/  IMAD R5, R5, UR16, RZ ;  /* 0x0000001005057c24 */ /* 0x000fe4000f8e02ff */
[----:B------:R-:W-:Y:S02]  /*bed0*/  FFMA R4, R215, UR11, R4 ;  /* 0x0000000bd7047c23 */ /* 0x000fe40008000004 */
[----:B------:R-:W-:-:S03]  /*bee0*/  IMAD R21, R20, UR17, R5 ;  /* 0x0000001114157c24 */ /* 0x000fc6000f8e0205 */
[----:B------:R-:W-:Y:S01]  /*bef0*/  F2FP.F16.F32.PACK_AB R8, RZ, R4 ;  /* 0x00000004ff08723e */ /* 0x000fe200000000ff */
[----:B------:R-:W-:Y:S01]  /*bf00*/  IMAD.IADD R5, R7, 0x1, R21 ;  /* 0x0000000107057824 */ /* 0x000fe200078e0215 */
[----:B------:R-:W-:Y:S02]  /*bf10*/  LEA R4, P2, R6, UR18, 0x1 ;  /* 0x0000001206047c11 */ /* 0x000fe4000f8408ff */
[----:B------:R-:W-:Y:S02]  /*bf20*/  PRMT R9, R8, 0x7610, R9 ;  /* 0x0000761008097816 */ /* 0x000fe40000000009 */
[----:B------:R-:W-:-:S03]  /*bf30*/  LEA.HI.X R5, R6, UR19, R5, 0x1, P2 ;  /* 0x0000001306057c11 */ /* 0x000fc600090f0c05 */
[----:B------:R0:W-:Y:S04]  /*bf40*/  @P1 STG.E.U16 desc[UR20][R18.64+0xf2], R9 ;  /* 0x0000f20912001986 */ /* 0x0001e8000c101514 */
[----:B------:R-:W2:Y:S01]  /*bf50*/  @P3 LDG.E.LTC128B.U16 R15, desc[UR20][R4.64] ;  /* 0x00000014040f3981 */ /* 0x000ea2000c1e1520 */
[----:B------:R-:W-:Y:S01]  /*bf60*/  USHF.L.U32 UR4, UR14, 0x8, URZ ;  /* 0x000000080e047899 */ /* 0x000fe2000800063f */
[----:B------:R-:W-:Y:S01]  /*bf70*/  ISETP.GT.AND P2, PT, R0, 0x1, P0 ;  /* 0x000000010000780c */ /* 0x000fe20000744270 */
[----:B------:R-:W-:Y:S01]  /*bf80*/  USHF.L.U64.HI UR6, UR14, 0x8, UR15 ;  /* 0x000000080e067899 */ /* 0x000fe2000801020f */
[----:B------:R-:W-:Y:S03]  /*bf90*/  BSSY B0, `(.L_x_276) ;  /* 0x000000a000007945 */ /* 0x000fe60003800000 */
[----:B------:R-:W-:-:S04]  /*bfa0*/  IADD3 R8, P1, R2, UR4, RZ ;  /* 0x0000000402087c10 */ /* 0x000fc8000ff3e0ff */
[----:B0-----:R-:W-:Y:S01]  /*bfb0*/  IADD3.X R9, R3, UR6, RZ, P1, !PT ;  /* 0x0000000603097c10 */ /* 0x001fe20008ffe4ff */
[----:B--2---:R-:W-:-:S05]  /*bfc0*/  HADD2.F32 R6, -RZ, R15.H0_H0 ;  /* 0x2000000fff067230 */ /* 0x004fca0000004100 */
[----:B------:R-:W-:-:S04]  /*bfd0*/  FMUL R7, R6, UR22 ;  /* 0x0000001606077c20 */ /* 0x000fc80008400000 */
[----:B------:R-:W-:-:S05]  /*bfe0*/  FFMA R7, R88, UR11, R7 ;  /* 0x0000000b58077c23 */ /* 0x000fca0008000007 */
[----:B------:R-:W-:-:S05]  /*bff0*/  F2FP.F16.F32.PACK_AB R7, RZ, R7 ;  /* 0x00000007ff07723e */ /* 0x000fca00000000ff */
[----:B------:R0:W-:Y:S01]  /*c000*/  @P3 STG.E.U16 desc[UR20][R8.64], R7 ;  /* 0x0000000708003986 */ /* 0x0001e2000c101514 */
[----:B------:R-:W-:Y:S05]  /*c010*/  @!P2 BRA `(.L_x_277) ;  /* 0x000000000004a947 */ /* 0x000fea0003800000 */
[----:B------:R1:W5:Y:S02]  /*c020*/  LDG.E.LTC128B.U16 R15, desc[UR20][R4.64+0x2] ;  /* 0x00000214040f7981 */ /* 0x000364000c1e1520 */
.L_x_277:
[----:B------:R-:W-:Y:S05]  /*c030*/  BSYNC B0 ;  /* 0x0000000000007941 */ /* 0x000fea0003800000 */
.L_x_276:
        /* <DEDUP_REMOVED lines=15> */
.L_x_279:
[----:B------:R-:W-:Y:S05]  /*c130*/  BSYNC B0 ;  /* 0x0000000000007941 */ /* 0x000fea0003800000 */
.L_x_278:
        /* <DEDUP_REMOVED lines=11> */
.L_x_281:
[----:B------:R-:W-:Y:S05]  /*c1f0*/  BSYNC B0 ;  /* 0x0000000000007941 */ /* 0x000fea0003800000 */
.L_x_280:
        /* <DEDUP_REMOVED lines=9> */
.L_x_283:
[----:B------:R-:W-:Y:S05]  /*c290*/  BSYNC B0 ;  /* 0x0000000000007941 */ /* 0x000fea0003800000 */
.L_x_282:
        /* <DEDUP_REMOVED lines=9> */
.L_x_285:
[----:B------:R-:W-:Y:S05]  /*c330*/  BSYNC B0 ;  /* 0x0000000000007941 */ /* 0x000fea0003800000 */
.L_x_284:
        /* <DEDUP_REMOVED lines=9> */
.L_x_287:
[----:B------:R-:W-:Y:S05]  /*c3d0*/  BSYNC B0 ;  /* 0x0000000000007941 */ /* 0x000fea0003800000 */
.L_x_286:
[----:B0----5:R-:W-:Y:S01]  /*c3e0*/  HADD2.F32 R16, -RZ, R15.H0_H0 ;  /* 0x2000000fff107230 */ /* 0x021fe20000004100 */
[----:B------:R-:W-:Y:S01]  /*c3f0*/  MOV R21, UR4 ;  /* 0x0000000400157c02 */ /* 0x000fe20008000f00 */
[----:B------:R-:W-:Y:S01]  /*c400*/  IMAD.U32 R23, RZ, RZ, UR6 ;  /* 0x00000006ff177e24 */ /* 0x000fe2000f8e00ff */
[----:B------:R-:W-:Y:S01]  /*c410*/  ISETP.GT.AND P2, PT, R0, 0x9, P1 ;  /* 0x000000090000780c */ /* 0x000fe20000f44270 */
[----:B------:R-:W-:Y:S01]  /*c420*/  BSSY B0, `(.L_x_288) ;  /* 0x0000009000007945 */ /* 0x000fe20003800000 */
        /* <DEDUP_REMOVED lines=8> */
.L_x_289:
[----:B------:R-:W-:Y:S05]  /*c4b0*/  BSYNC B0 ;  /* 0x0000000000007941 */ /* 0x000fea0003800000 */
.L_x_288:
        /* <DEDUP_REMOVED lines=9> */
.L_x_291:
[----:B------:R-:W-:Y:S05]  /*c550*/  BSYNC B0 ;  /* 0x0000000000007941 */ /* 0x000fea0003800000 */
.L_x_290:
        /* <DEDUP_REMOVED lines=9> */
.L_x_293:
[----:B------:R-:W-:Y:S05]  /*c5f0*/  BSYNC B0 ;  /* 0x0000000000007941 */ /* 0x000fea0003800000 */
.L_x_292:
        /* <DEDUP_REMOVED lines=9> */
.L_x_295:
[----:B------:R-:W-:Y:S05]  /*c690*/  BSYNC B0 ;  /* 0x0000000000007941 */ /* 0x000fea0003800000 */
.L_x_294:
        /* <DEDUP_REMOVED lines=9> */
.L_x_297:
[----:B------:R-:W-:Y:S05]  /*c730*/  BSYNC B0 ;  /* 0x0000000000007941 */ /* 0x000fea0003800000 */
.L_x_296:
        /* <DEDUP_REMOVED lines=9> */
.L_x_299:
[----:B------:R-:W-:Y:S05]  /*c7d0*/  BSYNC B0 ;  /* 0x0000000000007941 */ /* 0x000fea0003800000 */
.L_x_298:
        /* <DEDUP_REMOVED lines=9> */
.L_x_301:
[----:B------:R-:W-:Y:S05]  /*c870*/  BSYNC B0 ;  /* 0x0000000000007941 */ /* 0x000fea0003800000 */
.L_x_300:
        /* <DEDUP_REMOVED lines=9> */
.L_x_303:
[----:B------:R-:W-:Y:S05]  /*c910*/  BSYNC B0 ;  /* 0x0000000000007941 */ /* 0x000fea0003800000 */
.L_x_302:
        /* <DEDUP_REMOVED lines=9> */
.L_x_305:
[----:B------:R-:W-:Y:S05]  /*c9b0*/  BSYNC B0 ;  /* 0x0000000000007941 */ /* 0x000fea0003800000 */
.L_x_304:
        /* <DEDUP_REMOVED lines=9> */
.L_x_307:
[----:B------:R-:W-:Y:S05]  /*ca50*/  BSYNC B0 ;  /* 0x0000000000007941 */ /* 0x000fea0003800000 */
.L_x_306:
        /* <DEDUP_REMOVED lines=9> */
.L_x_309:
[----:B------:R-:W-:Y:S05]  /*caf0*/  BSYNC B0 ;  /* 0x0000000000007941 */ /* 0x000fea0003800000 */
.L_x_308:
        /* <DEDUP_REMOVED lines=9> */
.L_x_311:
[----:B------:R-:W-:Y:S05]  /*cb90*/  BSYNC B0 ;  /* 0x0000000000007941 */ /* 0x000fea0003800000 */
.L_x_310:
        /* <DEDUP_REMOVED lines=9> */
.L_x_313:
[----:B------:R-:W-:Y:S05]  /*cc30*/  BSYNC B0 ;  /* 0x0000000000007941 */ /* 0x000fea0003800000 */
.L_x_312:
        /* <DEDUP_REMOVED lines=9> */
.L_x_315:
[----:B------:R-:W-:Y:S05]  /*ccd0*/  BSYNC B0 ;  /* 0x0000000000007941 */ /* 0x000fea0003800000 */
.L_x_314:
        /* <DEDUP_REMOVED lines=9> */
.L_x_317:
[----:B------:R-:W-:Y:S05]  /*cd70*/  BSYNC B0 ;  /* 0x0000000000007941 */ /* 0x000fea0003800000 */
.L_x_316:
        /* <DEDUP_REMOVED lines=9> */
.L_x_319:
[----:B------:R-:W-:Y:S05]  /*ce10*/  BSYNC B0 ;  /* 0x0000000000007941 */ /* 0x000fea0003800000 */
.L_x_318:
        /* <DEDUP_REMOVED lines=9> */
.L_x_321:
[----:B------:R-:W-:Y:S05]  /*ceb0*/  BSYNC B0 ;  /* 0x0000000000007941 */ /* 0x000fea0003800000 */
.L_x_320:
        /* <DEDUP_REMOVED lines=9> */
.L_x_323:
[----:B------:R-:W-:Y:S05]  /*cf50*/  BSYNC B0 ;  /* 0x0000000000007941 */ /* 0x000fea0003800000 */
.L_x_322:
        /* <DEDUP_REMOVED lines=9> */
.L_x_325:
[----:B------:R-:W-:Y:S05]  /*cff0*/  BSYNC B0 ;  /* 0x0000000000007941 */ /* 0x000fea0003800000 */
.L_x_324:
        /* <DEDUP_REMOVED lines=9> */
.L_x_327:
[----:B------:R-:W-:Y:S05]  /*d090*/  BSYNC B0 ;  /* 0x0000000000007941 */ /* 0x000fea0003800000 */
.L_x_326:
        /* <DEDUP_REMOVED lines=9> */
.L_x_329:
[----:B------:R-:W-:Y:S05]  /*d130*/  BSYNC B0 ;  /* 0x0000000000007941 */ /* 0x000fea0003800000 */
.L_x_328:
        /* <DEDUP_REMOVED lines=9> */
.L_x_331:
[----:B------:R-:W-:Y:S05]  /*d1d0*/  BSYNC B0 ;  /* 0x0000000000007941 */ /* 0x000fea0003800000 */
.L_x_330:
        /* <DEDUP_REMOVED lines=9> */
.L_x_333:
[----:B------:R-:W-:Y:S05]  /*d270*/  BSYNC B0 ;  /* 0x0000000000007941 */ /* 0x000fea0003800000 */
.L_x_332:
        /* <DEDUP_REMOVED lines=9> */
.L_x_335:
[----:B------:R-:W-:Y:S05]  /*d310*/  BSYNC B0 ;  /* 0x0000000000007941 */ /* 0x000fea0003800000 */
.L_x_334:
        /* <DEDUP_REMOVED lines=9> */
.L_x_337:
[----:B------:R-:W-:Y:S05]  /*d3b0*/  BSYNC B0 ;  /* 0x0000000000007941 */ /* 0x000fea0003800000 */
.L_x_336:
        /* <DEDUP_REMOVED lines=9> */
.L_x_339:
[----:B------:R-:W-:Y:S05]  /*d450*/  BSYNC B0 ;  /* 0x0000000000007941 */ /* 0x000fea0003800000 */
.L_x_338:
        /* <DEDUP_REMOVED lines=9> */
.L_x_341:
[----:B------:R-:W-:Y:S05]  /*d4f0*/  BSYNC B0 ;  /* 0x0000000000007941 */ /* 0x000fea0003800000 */
.L_x_340:
        /* <DEDUP_REMOVED lines=9> */
.L_x_343:
[----:B------:R-:W-:Y:S05]  /*d590*/  BSYNC B0 ;  /* 0x0000000000007941 */ /* 0x000fea0003800000 */
.L_x_342:
        /* <DEDUP_REMOVED lines=9> */
.L_x_345:
[----:B------:R-:W-:Y:S05]  /*d630*/  BSYNC B0 ;  /* 0x0000000000007941 */ /* 0x000fea0003800000 */
.L_x_344:
        /* <DEDUP_REMOVED lines=9> */
.L_x_347:
[----:B------:R-:W-:Y:S05]  /*d6d0*/  BSYNC B0 ;  /* 0x0000000000007941 */ /* 0x000fea0003800000 */
.L_x_346:
        /* <DEDUP_REMOVED lines=9> */
.L_x_349:
[----:B------:R-:W-:Y:S05]  /*d770*/  BSYNC B0 ;  /* 0x0000000000007941 */ /* 0x000fea0003800000 */
.L_x_348:
        /* <DEDUP_REMOVED lines=9> */
.L_x_351:
[----:B------:R-:W-:Y:S05]  /*d810*/  BSYNC B0 ;  /* 0x0000000000007941 */ /* 0x000fea0003800000 */
.L_x_350:
        /* <DEDUP_REMOVED lines=9> */
.L_x_353:
[----:B------:R-:W-:Y:S05]  /*d8b0*/  BSYNC B0 ;  /* 0x0000000000007941 */ /* 0x000fea0003800000 */
.L_x_352:
        /* <DEDUP_REMOVED lines=9> */
.L_x_355:
[----:B------:R-:W-:Y:S05]  /*d950*/  BSYNC B0 ;  /* 0x0000000000007941 */ /* 0x000fea0003800000 */
.L_x_354:
        /* <DEDUP_REMOVED lines=9> */
.L_x_357:
[----:B------:R-:W-:Y:S05]  /*d9f0*/  BSYNC B0 ;  /* 0x0000000000007941 */ /* 0x000fea0003800000 */
.L_x_356:
        /* <DEDUP_REMOVED lines=9> */
.L_x_359:
[----:B------:R-:W-:Y:S05]  /*da90*/  BSYNC B0 ;  /* 0x0000000000007941 */ /* 0x000fea0003800000 */
.L_x_358:
        /* <DEDUP_REMOVED lines=9> */
.L_x_361:
[----:B------:R-:W-:Y:S05]  /*db30*/  BSYNC B0 ;  /* 0x0000000000007941 */ /* 0x000fea0003800000 */
.L_x_360:
        /* <DEDUP_REMOVED lines=9> */
.L_x_363:
[----:B------:R-:W-:Y:S05]  /*dbd0*/  BSYNC B0 ;  /* 0x0000000000007941 */ /* 0x000fea0003800000 */
.L_x_362:
        /* <DEDUP_REMOVED lines=9> */
.L_x_365:
[----:B------:R-:W-:Y:S05]  /*dc70*/  BSYNC B0 ;  /* 0x0000000000007941 */ /* 0x000fea0003800000 */
.L_x_364:
        /* <DEDUP_REMOVED lines=9> */
.L_x_367:
[----:B------:R-:W-:Y:S05]  /*dd10*/  BSYNC B0 ;  /* 0x0000000000007941 */ /* 0x000fea0003800000 */
.L_x_366:
        /* <DEDUP_REMOVED lines=9> */
.L_x_369:
[----:B------:R-:W-:Y:S05]  /*ddb0*/  BSYNC B0 ;  /* 0x0000000000007941 */ /* 0x000fea0003800000 */
.L_x_368:
        /* <DEDUP_REMOVED lines=9> */
.L_x_371:
[----:B------:R-:W-:Y:S05]  /*de50*/  BSYNC B0 ;  /* 0x0000000000007941 */ /* 0x000fea0003800000 */
.L_x_370:
        /* <DEDUP_REMOVED lines=9> */
.L_x_373:
[----:B------:R-:W-:Y:S05]  /*def0*/  BSYNC B0 ;  /* 0x0000000000007941 */ /* 0x000fea0003800000 */
.L_x_372:
        /* <DEDUP_REMOVED lines=9> */
.L_x_375:
[----:B------:R-:W-:Y:S05]  /*df90*/  BSYNC B0 ;  /* 0x0000000000007941 */ /* 0x000fea0003800000 */
.L_x_374:
        /* <DEDUP_REMOVED lines=9> */
.L_x_377:
[----:B------:R-:W-:Y:S05]  /*e030*/  BSYNC B0 ;  /* 0x0000000000007941 */ /* 0x000fea0003800000 */
.L_x_376:
        /* <DEDUP_REMOVED lines=9> */
.L_x_379:
[----:B------:R-:W-:Y:S05]  /*e0d0*/  BSYNC B0 ;  /* 0x0000000000007941 */ /* 0x000fea0003800000 */
.L_x_378:
        /* <DEDUP_REMOVED lines=9> */
.L_x_381:
[----:B------:R-:W-:Y:S05]  /*e170*/  BSYNC B0 ;  /* 0x0000000000007941 */ /* 0x000fea0003800000 */
.L_x_380:
        /* <DEDUP_REMOVED lines=9> */
.L_x_383:
[----:B------:R-:W-:Y:S05]  /*e210*/  BSYNC B0 ;  /* 0x0000000000007941 */ /* 0x000fea0003800000 */
.L_x_382:
        /* <DEDUP_REMOVED lines=9> */
.L_x_385:
[----:B------:R-:W-:Y:S05]  /*e2b0*/  BSYNC B0 ;  /* 0x0000000000007941 */ /* 0x000fea0003800000 */
.L_x_384:
        /* <DEDUP_REMOVED lines=9> */
.L_x_387:
[----:B------:R-:W-:Y:S05]  /*e350*/  BSYNC B0 ;  /* 0x0000000000007941 */ /* 0x000fea0003800000 */
.L_x_386:
        /* <DEDUP_REMOVED lines=9> */
.L_x_389:
[----:B------:R-:W-:Y:S05]  /*e3f0*/  BSYNC B0 ;  /* 0x0000000000007941 */ /* 0x000fea0003800000 */
.L_x_388:
        /* <DEDUP_REMOVED lines=9> */
.L_x_391:
[----:B------:R-:W-:Y:S05]  /*e490*/  BSYNC B0 ;  /* 0x0000000000007941 */ /* 0x000fea0003800000 */
.L_x_390:
        /* <DEDUP_REMOVED lines=9> */
.L_x_393:
[----:B------:R-:W-:Y:S05]  /*e530*/  BSYNC B0 ;  /* 0x0000000000007941 */ /* 0x000fea0003800000 */
.L_x_392:
        /* <DEDUP_REMOVED lines=9> */
.L_x_395:
[----:B------:R-:W-:Y:S05]  /*e5d0*/  BSYNC B0 ;  /* 0x0000000000007941 */ /* 0x000fea0003800000 */
.L_x_394:
        /* <DEDUP_REMOVED lines=9> */
.L_x_397:
[----:B------:R-:W-:Y:S05]  /*e670*/  BSYNC B0 ;  /* 0x0000000000007941 */ /* 0x000fea0003800000 */
.L_x_396:
        /* <DEDUP_REMOVED lines=9> */
.L_x_399:
[----:B------:R-:W-:Y:S05]  /*e710*/  BSYNC B0 ;  /* 0x0000000000007941 */ /* 0x000fea0003800000 */
.L_x_398:
[----:B0----5:R-:W-:Y:S01]  /*e720*/  HADD2.F32 R4, -RZ, R15.H0_H0 ;  /* 0x2000000fff047230 */ /* 0x021fe20000004100 */
[----:B------:R-:W-:Y:S01]  /*e730*/  ISETP.GT.AND P1, PT, R0, 0x79, P1 ;  /* 0x000000790000780c */ /* 0x000fe20000f24270 */
[----:B------:R-:W-:Y:S01]  /*e740*/  BSSY B0, `(.L_x_400) ;  /* 0x000000b000007945 */ /* 0x000fe20003800000 */
[----:B------:R-:W-:Y:S02]  /*e750*/  IADD3 R8, P0, R12, 0xc0, RZ ;  /* 0x000000c00c087810 */ /* 0x000fe40007f1e0ff */
[----:B------:R-:W-:Y:S01]  /*e760*/  FMUL R5, R4, UR22 ;  /* 0x0000001604057c20 */ /* 0x000fe20008400000 */
[----:B------:R-:W-:-:S03]  /*e770*/  @P2 IMAD.MOV.U32 R4, RZ, RZ, R18 ;  /* 0x000000ffff042224 */ /* 0x000fc600078e0012 */
[----:B------:R-:W-:-:S05]  /*e780*/  FFMA R5, R150, UR11, R5 ;  /* 0x0000000b96057c23 */ /* 0x000fca0008000005 */
[----:B------:R-:W-:-:S04]  /*e790*/  F2FP.F16.F32.PACK_AB R5, RZ, R5 ;  /* 0x00000005ff05723e */ /* 0x000fc800000000ff */
[----:B------:R-:W-:Y:S01]  /*e7a0*/  PRMT R9, R5, 0x7610, R9 ;  /* 0x0000761005097816 */ /* 0x000fe20000000009 */
[----:B------:R-:W-:-:S05]  /*e7b0*/  @P2 IMAD.MOV.U32 R5, RZ, RZ, R19 ;  /* 0x000000ffff052224 */ /* 0x000fca00078e0013 */
[----:B------:R0:W-:Y:S01]  /*e7c0*/  @P2 STG.E.U16 desc[UR20][R4.64+0xf0], R9 ;  /* 0x0000f00904002986 */ /* 0x0001e2000c101514 */
[----:B------:R-:W-:Y:S05]  /*e7d0*/  @!P1 BRA `(.L_x_401) ;  /* 0x0000000000049947 */ /* 0x000fea0003800000 */
[----:B------:R4:W5:Y:S02]  /*e7e0*/  LDG.E.LTC128B.U16 R15, desc[UR20][R6.64+0xf2] ;  /* 0x0000f214060f7981 */ /* 0x000964000c1e1520 */
.L_x_401:
[----:B------:R-:W-:Y:S05]  /*e7f0*/  BSYNC B0 ;  /* 0x0000000000007941 */ /* 0x000fea0003800000 */
.L_x_400:
[----:B0----5:R-:W-:Y:S01]  /*e800*/  HADD2.F32 R4, -RZ, R15.H0_H0 ;  /* 0x2000000fff047230 */ /* 0x021fe20000004100 */
[----:B------:R-:W-:Y:S01]  /*e810*/  IADD3.X R12, RZ, R13, RZ, P0, !PT ;  /* 0x0000000dff0c7210 */ /* 0x000fe200007fe4ff */
[----:B-1234-:R-:W-:Y:S01]  /*e820*/  IMAD.WIDE.U32 R6, R8, UR16, R10 ;  /* 0x0000001008067c25 */ /* 0x01efe2000f8e000a */
[----:B------:R-:W-:-:S03]  /*e830*/  ISETP.GT.AND P0, PT, R14, 0xc0, PT ;  /* 0x000000c00e00780c */ /* 0x000fc60003f04270 */
[----:B------:R-:W-:Y:S01]  /*e840*/  FMUL R4, R4, UR22 ;  /* 0x0000001604047c20 */ /* 0x000fe20008400000 */
[----:B------:R-:W-:Y:S01]  /*e850*/  IMAD R5, R12, UR16, RZ ;  /* 0x000000100c057c24 */ /* 0x000fe2000f8e02ff */
[----:B------:R-:W-:Y:S02]  /*e860*/  ISETP.GT.AND P2, PT, R0, RZ, P0 ;  /* 0x000000ff0000720c */ /* 0x000fe40000744270 */
[----:B------:R-:W-:Y:S01]  /*e870*/  FFMA R4, R151, UR11, R4 ;  /* 0x0000000b97047c23 */ /* 0x000fe20008000004 */
[----:B------:R-:W-:-:S04]  /*e880*/  IMAD R13, R8, UR17, R5 ;  /* 0x00000011080d7c24 */ /* 0x000fc8000f8e0205 */
[----:B------:R-:W-:Y:S01]  /*e890*/  F2FP.F16.F32.PACK_AB R9, RZ, R4 ;  /* 0x00000004ff09723e */ /* 0x000fe200000000ff */
[----:B------:R-:W-:Y:S01]  /*e8a0*/  IMAD.IADD R5, R7, 0x1, R13 ;  /* 0x0000000107057824 */ /* 0x000fe200078e020d */
[----:B------:R-:W-:-:S03]  /*e8b0*/  LEA R4, P3, R6, UR18, 0x1 ;  /* 0x0000001206047c11 */ /* 0x000fc6000f8608ff */
[----:B------:R0:W-:Y:S01]  /*e8c0*/  @P1 STG.E.U16 desc[UR20][R18.64+0xf2], R9 ;  /* 0x0000f20912001986 */ /* 0x0001e2000c101514 */
[----:B------:R-:W-:-:S05]  /*e8d0*/  LEA.HI.X R5, R6, UR19, R5, 0x1, P3 ;  /* 0x0000001306057c11 */ /* 0x000fca00098f0c05 */
[----:B------:R-:W2:Y:S01]  /*e8e0*/  @P2 LDG.E.LTC128B.U16 R15, desc[UR20][R4.64] ;  /* 0x00000014040f2981 */ /* 0x000ea2000c1e1520 */
[----:B------:R-:W-:Y:S01]  /*e8f0*/  UIMAD UR4, UR15, 0x180, URZ ;  /* 0x000001800f0478a4 */ /* 0x000fe2000f8e023f */
[----:B------:R-:W-:Y:S01]  /*e900*/  ISETP.GT.AND P3, PT, R0, 0x1, P0 ;  /* 0x000000010000780c */ /* 0x000fe20000764270 */
[----:B------:R-:W-:Y:S01]  /*e910*/  BSSY B0, `(.L_x_402) ;  /* 0x000000d000007945 */ /* 0x000fe20003800000 */
[----:B0-----:R-:W-:-:S04]  /*e920*/  IMAD.U32 R9, RZ, RZ, UR14 ;  /* 0x0000000eff097e24 */ /* 0x001fc8000f8e00ff */
[----:B------:R-:W-:-:S04]  /*e930*/  IMAD.WIDE.U32 R2, R9, 0x180, R2 ;  /* 0x0000018009027825 */ /* 0x000fc800078e0002 */
[----:B--2---:R-:W-:-:S05]  /*e940*/  HADD2.F32 R6, -RZ, R15.H0_H0 ;  /* 0x2000000fff067230 */ /* 0x004fca0000004100 */
[----:B------:R-:W-:-:S04]  /*e950*/  FMUL R7, R6, UR22 ;  /* 0x0000001606077c20 */ /* 0x000fc80008400000 */
[----:B------:R-:W-:-:S05]  /*e960*/  FFMA R7, R24, UR11, R7 ;  /* 0x0000000b18077c23 */ /* 0x000fca0008000007 */
[----:B------:R-:W-:Y:S01]  /*e970*/  F2FP.F16.F32.PACK_AB R6, RZ, R7 ;  /* 0x00000007ff06723e */ /* 0x000fe200000000ff */
[----:B------:R-:W-:-:S03]  /*e980*/  VIADD R7, R3, UR4 ;  /* 0x0000000403077c36 */ /* 0x000fc60008000000 */
[----:B------:R-:W-:Y:S02]  /*e990*/  PRMT R9, R6, 0x7610, R9 ;  /* 0x0000761006097816 */ /* 0x000fe40000000009 */
[----:B------:R-:W-:-:S05]  /*e9a0*/  @P2 MOV R6, R2 ;  /* 0x0000000200062202 */ /* 0x000fca0000000f00 */
[----:B------:R0:W-:Y:S01]  /*e9b0*/  @P2 STG.E.U16 desc[UR20][R6.64], R9 ;  /* 0x0000000906002986 */ /* 0x0001e2000c101514 */
[----:B------:R-:W-:Y:S05]  /*e9c0*/  @!P3 BRA `(.L_x_403) ;  /* 0x000000000004b947 */ /* 0x000fea0003800000 */
[----:B------:R1:W5:Y:S02]  /*e9d0*/  LDG.E.LTC128B.U16 R15, desc[UR20][R4.64+0x2] ;  /* 0x00000214040f7981 */ /* 0x000364000c1e1520 */
.L_x_403:
[----:B------:R-:W-:Y:S05]  /*e9e0*/  BSYNC B0 ;  /* 0x0000000000007941 */ /* 0x000fea0003800000 */
.L_x_402:
[----:B0-----:R-:W-:Y:S01]  /*e9f0*/  IMAD.WIDE.U32 R8, R8, R17, UR12 ;  /* 0x0000000c08087e25 */ /* 0x001fe2000f8e0011 */
[----:B------:R-:W-:Y:S01]  /*ea00*/  ISETP.GT.AND P1, PT, R14, 0xc8, PT ;  /* 0x000000c80e00780c */ /* 0x000fe20003f24270 */
[----:B------:R-:W-:Y:S02]  /*ea10*/  BSSY B0, `(.L_x_404) ;  /* 0x000000f000007945 */ /* 0x000fe40003800000 */
[----:B-----5:R-:W-:Y:S01]  /*ea20*/  HADD2.F32 R12, -RZ, R15.H0_H0 ;  /* 0x2000000fff0c7230 */ /* 0x020fe20000004100 */
[----:B------:R-:W-:Y:S02]  /*ea30*/  IADD3 R10, P2, R10, R8, RZ ;  /* 0x000000080a0a7210 */ /* 0x000fe40007f5e0ff */
[----:B------:R-:W-:Y:S02]  /*ea40*/  ISETP.GT.AND P4, PT, R0, RZ, P1 ;  /* 0x000000ff0000720c */ /* 0x000fe40000f84270 */
[----:B------:R-:W-:Y:S01]  /*ea50*/  FMUL R12, R12, UR22 ;  /* 0x000000160c0c7c20 */ /* 0x000fe20008400000 */
[----:B------:R-:W-:Y:S01]  /*ea60*/  IADD3.X R9, R11, R13, R9, P2, !PT ;  /* 0x0000000d0b097210 */ /* 0x000fe200017fe409 */
[----:B------:R-:W-:Y:S01]  /*ea70*/  @P3 IMAD.MOV.U32 R11, RZ, RZ, R7 ;  /* 0x000000ffff0b3224 */ /* 0x000fe200078e0007 */
[----:B------:R-:W-:Y:S01]  /*ea80*/  LEA R8, P2, R10, UR18, 0x1 ;  /* 0x000000120a087c11 */ /* 0x000fe2000f8408ff */
[----:B------:R-:W-:-:S03]  /*ea90*/  FFMA R12, R25, UR11, R12 ;  /* 0x0000000b190c7c23 */ /* 0x000fc6000800000c */
[----:B------:R-:W-:Y:S01]  /*eaa0*/  LEA.HI.X R9, R10, UR19, R9, 0x1, P2 ;  /* 0x000000130a097c11 */ /* 0x000fe200090f0c09 */
[----:B------:R-:W-:Y:S01]  /*eab0*/  @P3 IMAD.MOV.U32 R10, RZ, RZ, R2 ;  /* 0x000000ffff0a3224 */ /* 0x000fe200078e0002 */
[----:B------:R-:W-:-:S05]  /*eac0*/  F2FP.F16.F32.PACK_AB R12, RZ, R12 ;  /* 0x0000000cff0c723e */ /* 0x000fca00000000ff */
[----:B------:R0:W-:Y:S01]  /*ead0*/  @P3 STG.E.U16 desc[UR20][R10.64+0x2], R12 ;  /* 0x0000020c0a003986 */ /* 0x0001e2000c101514 */
[----:B------:R-:W-:Y:S05]  /*eae0*/  @!P4 BRA `(.L_x_405) ;  /* 0x000000000004c947 */ /* 0x000fea0003800000 */
[----:B------:R2:W5:Y:S02]  /*eaf0*/  LDG.E.LTC128B.U16 R15, desc[UR20][R8.64] ;  /* 0x00000014080f7981 */ /* 0x000564000c1e1520 */
.L_x_405:
[----:B------:R-:W-:Y:S05]  /*eb00*/  BSYNC B0 ;  /* 0x0000000000007941 */ /* 0x000fea0003800000 */
.L_x_404:
[----:B0----5:R-:W-:Y:S01]  /*eb10*/  HADD2.F32 R10, -RZ, R15.H0_H0 ;  /* 0x2000000fff0a7230 */ /* 0x021fe20000004100 */
[----:B------:R-:W-:Y:S01]  /*eb20*/  ISETP.GT.AND P3, PT, R0, 0x1, P1 ;  /* 0x000000010000780c */ /* 0x000fe20000f64270 */
[----:B------:R-:W-:Y:S03]  /*eb30*/  BSSY B0, `(.L_x_406) ;  /* 0x0000009000007945 */ /* 0x000fe60003800000 */
[----:B------:R-:W-:Y:S01]  /*eb40*/  FMUL R11, R10, UR22 ;  /* 0x000000160a0b7c20 */ /* 0x000fe20008400000 */
[----:B------:R-:W-:-:S03]  /*eb50*/  IADD3 R10, P2, R2, UR8, RZ ;  /* 0x00000008020a7c10 */ /* 0x000fc6000ff5e0ff */
[----:B------:R-:W-:-:S05]  /*eb60*/  FFMA R11, R26, UR11, R11 ;  /* 0x0000000b1a0b7c23 */ /* 0x000fca000800000b */
[----:B------:R-:W-:Y:S02]  /*eb70*/  F2FP.F16.F32.PACK_AB R12, RZ, R11 ;  /* 0x0000000bff0c723e */ /* 0x000fe400000000ff */
[----:B------:R-:W-:-:S05]  /*eb80*/  IADD3.X R11, R7, UR5, RZ, P2, !PT ;  /* 0x00000005070b7c10 */ /* 0x000fca00097fe4ff */
[----:B------:R0:W-:Y:S01]  /*eb90*/  @P4 STG.E.U16 desc[UR20][R10.64], R12 ;  /* 0x0000000c0a004986 */ /* 0x0001e2000c101514 */
[----:B------:R-:W-:Y:S05]  /*eba0*/  @!P3 BRA `(.L_x_407) ;  /* 0x000000000004b947 */ /* 0x000fea0003800000 */
[----:B------:R3:W5:Y:S02]  /*ebb0*/  LDG.E.LTC128B.U16 R15, desc[UR20][R8.64+0x2] ;  /* 0x00000214080f7981 */ /* 0x000764000c1e1520 */
.L_x_407:
[----:B------:R-:W-:Y:S05]  /*ebc0*/  BSYNC B0 ;  /* 0x0000000000007941 */ /* 0x000fea0003800000 */
.L_x_406:
        /* <DEDUP_REMOVED lines=9> */
.L_x_409:
[----:B------:R-:W-:Y:S05]  /*ec60*/  BSYNC B0 ;  /* 0x0000000000007941 */ /* 0x000fea0003800000 */
.L_x_408:
[----:B0----5:R-:W-:Y:S01]  /*ec70*/  HADD2.F32 R12, -RZ, R15.H0_H0 ;  /* 0x2000000fff0c7230 */ /* 0x021fe20000004100 */
[----:B------:R-:W-:Y:S01]  /*ec80*/  ISETP.GT.AND P3, PT, R0, 0x9, P0 ;  /* 0x000000090000780c */ /* 0x000fe20000764270 */
[----:B------:R-:W-:Y:S03]  /*ec90*/  BSSY B0, `(.L_x_410) ;  /* 0x000000a000007945 */ /* 0x000fe60003800000 */
[----:B------:R-:W-:Y:S01]  /*eca0*/  FMUL R13, R12, UR22 ;  /* 0x000000160c0d7c20 */ /* 0x000fe20008400000 */
[----:B------:R-:W-:-:S03]  /*ecb0*/  @P4 IMAD.MOV.U32 R12, RZ, RZ, R2 ;  /* 0x000000ffff0c4224 */ /* 0x000fc600078e0002 */
[----:B------:R-:W-:-:S05]  /*ecc0*/  FFMA R13, R28, UR11, R13 ;  /* 0x0000000b1c0d7c23 */ /* 0x000fca000800000d */
[----:B------:R-:W-:-:S04]  /*ecd0*/  F2FP.F16.F32.PACK_AB R13, RZ, R13 ;  /* 0x0000000dff0d723e */ /* 0x000fc800000000ff */
[----:B------:R-:W-:Y:S02]  /*ece0*/  PRMT R14, R13, 0x7610, R14 ;  /* 0x000076100d0e7816 */ /* 0x000fe4000000000e */
[----:B------:R-:W-:-:S05]  /*ecf0*/  @P4 MOV R13, R7 ;  /* 0x00000007000d4202 */ /* 0x000fca0000000f00 */
[----:B------:R0:W-:Y:S01]  /*ed00*/  @P4 STG.E.U16 desc[UR20][R12.64+0x10], R14 ;  /* 0x0000100e0c004986 */ /* 0x0001e2000c101514 */
[----:B------:R-:W-:Y:S05]  /*ed10*/  @!P3 BRA `(.L_x_411) ;  /* 0x000000000004b947 */ /* 0x000fea0003800000 */
[----:B------:R0:W5:Y:S02]  /*ed20*/  LDG.E.LTC128B.U16 R15, desc[UR20][R4.64+0x12] ;  /* 0x00001214040f7981 */ /* 0x000164000c1e1520 */
.L_x_411:
[----:B------:R-:W-:Y:S05]  /*ed30*/  BSYNC B0 ;  /* 0x0000000000007941 */ /* 0x000fea0003800000 */
.L_x_410:
[----:B0----5:R-:W-:Y:S01]  /*ed40*/  HADD2.F32 R12, -RZ, R15.H0_H0 ;  /* 0x2000000fff0c7230 */ /* 0x021fe20000004100 */
[----:B------:R-:W-:Y:S01]  /*ed50*/  ISETP.GT.AND P4, PT, R0, 0x8, P1 ;  /* 0x000000080000780c */ /* 0x000fe20000f84270 */
[----:B------:R-:W-:Y:S01]  /*ed60*/  @P3 IMAD.MOV.U32 R13, RZ, RZ, R7 ;  /* 0x000000ffff0d3224 */ /* 0x000fe200078e0007 */
[----:B------:R-:W-:Y:S02]  /*ed70*/  BSSY B0, `(.L_x_412) ;  /* 0x0000009000007945 */ /* 0x000fe40003800000 */
[----:B------:R-:W-:-:S04]  /*ed80*/  FMUL R12, R12, UR22 ;  /* 0x000000160c0c7c20 */ /* 0x000fc80008400000 */
[----:B------:R-:W-:-:S05]  /*ed90*/  FFMA R12, R29, UR11, R12 ;  /* 0x0000000b1d0c7c23 */ /* 0x000fca000800000c */
[----:B------:R-:W-:-:S04]  /*eda0*/  F2FP.F16.F32.PACK_AB R12, RZ, R12 ;  /* 0x0000000cff0c723e */ /* 0x000fc800000000ff */
[----:B------:R-:W-:Y:S01]  /*edb0*/  PRMT R14, R12, 0x7610, R14 ;  /* 0x000076100c0e7816 */ /* 0x000fe2000000000e */
[----:B------:R-:W-:-:S05]  /*edc0*/  @P3 IMAD.MOV.U32 R12, RZ, RZ, R2 ;  /* 0x000000ffff0c3224 */ /* 0x000fca00078e0002 */
[----:B------:R0:W-:Y:S01]  /*edd0*/  @P3 STG.E.U16 desc[UR20][R12.64+0x12], R14 ;  /* 0x0000120e0c003986 */ /* 0x0001e2000c101514 */
[----:B------:R-:W-:Y:S05]  /*ede0*/  @!P4 BRA `(.L_x_413) ;  /* 0x000000000004c947 */ /* 0x000fea0003800000 */
[----:B------:R0:W5:Y:S02]  /*edf0*/  LDG.E.LTC128B.U16 R15, desc[UR20][R8.64+0x10] ;  /* 0x00001014080f7981 */ /* 0x000164000c1e1520 */
.L_x_413:
[----:B------:R-:W-:Y:S05]  /*ee00*/  BSYNC B0 ;  /* 0x0000000000007941 */ /* 0x000fea0003800000 */
.L_x_412:
        /* <DEDUP_REMOVED lines=9> */
.L_x_415:
[----:B------:R-:W-:Y:S05]  /*eea0*/  BSYNC B0 ;  /* 0x0000000000007941 */ /* 0x000fea0003800000 */
.L_x_414:
        /* <DEDUP_REMOVED lines=9> */
.L_x_417:
[----:B------:R-:W-:Y:S05]  /*ef40*/  BSYNC B0 ;  /* 0x0000000000007941 */ /* 0x000fea0003800000 */
.L_x_416:
        /* <DEDUP_REMOVED lines=12> */
.L_x_419:
[----:B------:R-:W-:Y:S05]  /*f010*/  BSYNC B0 ;  /* 0x0000000000007941 */ /* 0x000fea0003800000 */
.L_x_418:
        /* <DEDUP_REMOVED lines=12> */
.L_x_421:
[----:B------:R-:W-:Y:S05]  /*f0e0*/  BSYNC B0 ;  /* 0x0000000000007941 */ /* 0x000fea0003800000 */
.L_x_420:
        /* <DEDUP_REMOVED lines=9> */
.L_x_423:
[----:B------:R-:W-:Y:S05]  /*f180*/  BSYNC B0 ;  /* 0x0000000000007941 */ /* 0x000fea0003800000 */
.L_x_422:
        /* <DEDUP_REMOVED lines=9> */
.L_x_425:
[----:B------:R-:W-:Y:S05]  /*f220*/  BSYNC B0 ;  /* 0x0000000000007941 */ /* 0x000fea0003800000 */
.L_x_424:
        /* <DEDUP_REMOVED lines=12> */
.L_x_427:
[----:B------:R-:W-:Y:S05]  /*f2f0*/  BSYNC B0 ;  /* 0x0000000000007941 */ /* 0x000fea0003800000 */
.L_x_426:
        /* <DEDUP_REMOVED lines=12> */
.L_x_429:
[----:B------:R-:W-:Y:S05]  /*f3c0*/  BSYNC B0 ;  /* 0x0000000000007941 */ /* 0x000fea0003800000 */
.L_x_428:
        /* <DEDUP_REMOVED lines=9> */
.L_x_431:
[----:B------:R-:W-:Y:S05]  /*f460*/  BSYNC B0 ;  /* 0x0000000000007941 */ /* 0x000fea0003800000 */
.L_x_430:
        /* <DEDUP_REMOVED lines=9> */
.L_x_433:
[----:B------:R-:W-:Y:S05]  /*f500*/  BSYNC B0 ;  /* 0x0000000000007941 */ /* 0x000fea0003800000 */
.L_x_432:
        /* <DEDUP_REMOVED lines=12> */
.L_x_435:
[----:B------:R-:W-:Y:S05]  /*f5d0*/  BSYNC B0 ;  /* 0x0000000000007941 */ /* 0x000fea0003800000 */
.L_x_434:
        /* <DEDUP_REMOVED lines=12> */
.L_x_437:
[----:B------:R-:W-:Y:S05]  /*f6a0*/  BSYNC B0 ;  /* 0x0000000000007941 */ /* 0x000fea0003800000 */
.L_x_436:
        /* <DEDUP_REMOVED lines=9> */
.L_x_439:
[----:B------:R-:W-:Y:S05]  /*f740*/  BSYNC B0 ;  /* 0x0000000000007941 */ /* 0x000fea0003800000 */
.L_x_438:
        /* <DEDUP_REMOVED lines=9> */
.L_x_441:
[----:B------:R-:W-:Y:S05]  /*f7e0*/  BSYNC B0 ;  /* 0x0000000000007941 */ /* 0x000fea0003800000 */
.L_x_440:
        /* <DEDUP_REMOVED lines=12> */
.L_x_443:
[----:B------:R-:W-:Y:S05]  /*f8b0*/  BSYNC B0 ;  /* 0x0000000000007941 */ /* 0x000fea0003800000 */
.L_x_442:
        /* <DEDUP_REMOVED lines=12> */
.L_x_445:
[----:B------:R-:W-:Y:S05]  /*f980*/  BSYNC B0 ;  /* 0x0000000000007941 */ /* 0x000fea0003800000 */
.L_x_444:
        /* <DEDUP_REMOVED lines=9> */
.L_x_447:
[----:B------:R-:W-:Y:S05]  /*fa20*/  BSYNC B0 ;  /* 0x0000000000007941 */ /* 0x000fea0003800000 */
.L_x_446:
        /* <DEDUP_REMOVED lines=9> */
.L_x_449:
[----:B------:R-:W-:Y:S05]  /*fac0*/  BSYNC B0 ;  /* 0x0000000000007941 */ /* 0x000fea0003800000 */
.L_x_448:
        /* <DEDUP_REMOVED lines=12> */
.L_x_451:
[----:B------:R-:W-:Y:S05]  /*fb90*/  BSYNC B0 ;  /* 0x0000000000007941 */ /* 0x000fea0003800000 */
.L_x_450:
        /* <DEDUP_REMOVED lines=12> */
.L_x_453:
[----:B------:R-:W-:Y:S05]  /*fc60*/  BSYNC B0 ;  /* 0x0000000000007941 */ /* 0x000fea0003800000 */
.L_x_452:
[----:B-----5:R-:W-:Y:S01]  /*fc70*/  HADD2.F32 R11, -RZ, R15.H0_H0 ;  /* 0x2000000fff0b7230 */ /* 0x020fe20000004100 */
[----:B------:R-:W-:Y:S01]  /*fc80*/  ISETP.GT.AND P3, PT, R0, 0x31, P1 ;  /* 0x000000310000780c */ /* 0x000fe20000f64270 */
[----:B------:R-:W-:Y:S03]  /*fc90*/  BSSY B0, `(.L_x_454) ;  /* 0x0000008000007945 */ /* 0x000fe60003800000 */
[----:B------:R-:W-:-:S04]  /*fca0*/  FMUL R11, R11, UR22 ;  /* 0x000000160b0b7c20 */ /* 0x000fc80008400000 */
[----:B------:R-:W-:-:S05]  /*fcb0*/  FFMA R11, R50, UR11, R11 ;  /* 0x0000000b320b7c23 */ /* 0x000fca000800000b */
[----:B0-----:R-:W-:Y:S02]  /*fcc0*/  F2FP.F16.F32.PACK_AB R12, RZ, R11 ;  /* 0x0000000bff0c723e */ /* 0x001fe400000000ff */
[----:B------:R-:W-:-:S05]  /*fcd0*/  IADD3.X R11, R7, UR5, RZ, P2, !PT ;  /* 0x00000005070b7c10 */ /* 0x000fca00097fe4ff */
[----:B------:R0:W-:Y:S01]  /*fce0*/  @P4 STG.E.U16 desc[UR20][R10.64+0x60], R12 ;  /* 0x0000600c0a004986 */ /* 0x0001e2000c101514 */
[----:B------:R-:W-:Y:S05]  /*fcf0*/  @!P3 BRA `(.L_x_455) ;  /* 0x000000000004b947 */ /* 0x000fea0003800000 */
[----:B------:R0:W5:Y:S02]  /*fd00*/  LDG.E.LTC128B.U16 R15, desc[UR20][R8.64+0x62] ;  /* 0x00006214080f7981 */ /* 0x000164000c1e1520 */
.L_x_455:
[----:B------:R-:W-:Y:S05]  /*fd10*/  BSYNC B0 ;  /* 0x0000000000007941 */ /* 0x000fea0003800000 */
.L_x_454:
[----:B0----5:R-:W-:Y:S01]  /*fd20*/  HADD2.F32 R12, -RZ, R15.H0_H0 ;  /* 0x2000000fff0c7230 */ /* 0x021fe20000004100 */
[----:B------:R-:W-:Y:S01]  /*fd30*/  ISETP.GT.AND P2, PT, R0, 0x38, P0 ;  /* 0x000000380000780c */ /* 0x000fe20000744270 */
[----:B------:R-:W-:Y:S03]  /*fd40*/  BSSY B0, `(.L_x_456) ;  /* 0x000000a000007945 */ /* 0x000fe60003800000 */
        /* <DEDUP_REMOVED lines=9> */
.L_x_457:
[----:B------:R-:W-:Y:S05]  /*fde0*/  BSYNC B0 ;  /* 0x0000000000007941 */ /* 0x000fea0003800000 */
.L_x_456:
[----:B0----5:R-:W-:Y:S01]  /*fdf0*/  HADD2.F32 R12, -RZ, R15.H0_H0 ;  /* 0x2000000fff0c7230 */ /* 0x021fe20000004100 */
[----:B------:R-:W-:Y:S01]  /*fe00*/  ISETP.GT.AND P3, PT, R0, 0x39, P0 ;  /* 0x000000390000780c */ /* 0x000fe20000764270 */
[----:B------:R-:W-:Y:S03]  /*fe10*/  BSSY B0, `(.L_x_458) ;  /* 0x000000a000007945 */ /* 0x000fe60003800000 */
        /* <DEDUP_REMOVED lines=9> */
.L_x_459:
[----:B------:R-:W-:Y:S05]  /*feb0*/  BSYNC B0 ;  /* 0x0000000000007941 */ /* 0x000fea0003800000 */
.L_x_458:
[----:B0----5:R-:W-:Y:S01]  /*fec0*/  HADD2.F32 R12, -RZ, R15.H0_H0 ;  /* 0x2000000fff0c7230 */ /* 0x021fe20000004100 */
[----:B------:R-:W-:Y:S01]  /*fed0*/  @P3 MOV R13, R7 ;  /* 0x00000007000d3202 */ /* 0x000fe20000000f00 */
[----:B------:R-:W-:Y:S01]  /*fee0*/  BSSY B0, `(.L_x_460) ;  /* 0x000000a000007945 */ /* 0x000fe20003800000 */
[----:B------:R-:W-:Y:S02]  /*fef0*/  ISETP.GT.AND P2, PT, R0, 0x38, P1 ;  /* 0x000000380000780c */ /* 0x000fe40000f44270 */
        /* <DEDUP_REMOVED lines=8> */
.L_x_461:
[----:B------:R-:W-:Y:S05]  /*ff80*/  BSYNC B0 ;  /* 0x0000000000007941 */ /* 0x000fea0003800000 */
.L_x_460:
[----:B0----5:R-:W-:Y:S01]  /*ff90*/  HADD2.F32 R12, -RZ, R15.H0_H0 ;  /* 0x2000000fff0c7230 */ /* 0x021fe20000004100 */
[----:B------:R-:W-:Y:S01]  /*ffa0*/  ISETP.GT.AND P3, PT, R0, 0x39, P1 ;  /* 0x000000390000780c */ /* 0x000fe20000f64270 */
[----:B------:R-:W-:Y:S03]  /*ffb0*/  BSSY B0, `(.L_x_462) ;  /* 0x000000a000007945 */ /* 0x000fe60003800000 */
[----:B------:R-:W-:Y:S01]  /*ffc0*/  FMUL R13, R12, UR22 ;  /* 0x000000160c0d7c20 */ /* 0x000fe20008400000 */
[----:B------:R-:W-:-:S03]  /*ffd0*/  VIADD R12, R2, UR8 ;  /* 0x00000008020c7c36 */ /* 0x000fc60008000000 */
[----:B------:R-:W-:-:S05]  /*ffe0*/  FFMA R13, R54, UR11, R13 ;  /* 0x0000000b360d7c23 */ /* 0x000fca000800000d */
[----:B------:R-:W-:-:S04]  /*fff0*/  F2FP.F16.F32.PACK_AB R13, RZ, R13 ;  /* 0x0000000dff0d723e */ /* 0x000fc800000000ff */
[----:B------:R-:W-:Y:S01]  /*10000*/  PRMT R14, R13, 0x7610, R14 ;  /* 0x000076100d0e7816 */ /* 0x000fe2000000000e */
[----:B------:R-:W-:-:S05]  /*10010*/  @P2 IMAD.MOV.U32 R13, RZ, RZ, R11 ;  /* 0x000000ffff0d2224 */ /* 0x000fca00078e000b */
[----:B------:R0:W-:Y:S01]  /*10020*/  @P2 STG.E.U16 desc[UR20][R12.64+0x70], R14 ;  /* 0x0000700e0c002986 */ /* 0x0001e2000c101514 */
[----:B------:R-:W-:Y:S05]  /*10030*/  @!P3 BRA `(.L_x_463) ;  /* 0x000000000004b947 */ /* 0x000fea0003800000 */
[----:B------:R0:W5:Y:S02]  /*10040*/  LDG.E.LTC128B.U16 R15, desc[UR20][R8.64+0x72] ;  /* 0x00007214080f7981 */ /* 0x000164000c1e1520 */
.L_x_463:
[----:B------:R-:W-:Y:S05]  /*10050*/  BSYNC B0 ;  /* 0x0000000000007941 */ /* 0x000fea0003800000 */
.L_x_462:
        /* <DEDUP_REMOVED lines=12> */
.L_x_465:
[----:B------:R-:W-:Y:S05]  /*10120*/  BSYNC B0 ;  /* 0x0000000000007941 */ /* 0x000fea0003800000 */
.L_x_464:
        /* <DEDUP_REMOVED lines=12> */
.L_x_467:
[----:B------:R-:W-:Y:S05]  /*101f0*/  BSYNC B0 ;  /* 0x0000000000007941 */ /* 0x000fea0003800000 */
.L_x_466:
        /* <DEDUP_REMOVED lines=12> */
.L_x_469:
[----:B------:R-:W-:Y:S05]  /*102c0*/  BSYNC B0 ;  /* 0x0000000000007941 */ /* 0x000fea0003800000 */
.L_x_468:
        /* <DEDUP_REMOVED lines=12> */
.L_x_471:
[----:B------:R-:W-:Y:S05]  /*10390*/  BSYNC B0 ;  /* 0x0000000000007941 */ /* 0x000fea0003800000 */
.L_x_470:
        /* <DEDUP_REMOVED lines=12> */
.L_x_473:
[----:B------:R-:W-:Y:S05]  /*10460*/  BSYNC B0 ;  /* 0x0000000000007941 */ /* 0x000fea0003800000 */
.L_x_472:
        /* <DEDUP_REMOVED lines=12> */
.L_x_475:
[----:B------:R-:W-:Y:S05]  /*10530*/  BSYNC B0 ;  /* 0x0000000000007941 */ /* 0x000fea0003800000 */
.L_x_474:
        /* <DEDUP_REMOVED lines=12> */
.L_x_477:
[----:B------:R-:W-:Y:S05]  /*10600*/  BSYNC B0 ;  /* 0x0000000000007941 */ /* 0x000fea0003800000 */
.L_x_476:
        /* <DEDUP_REMOVED lines=12> */
.L_x_479:
[----:B------:R-:W-:Y:S05]  /*106d0*/  BSYNC B0 ;  /* 0x0000000000007941 */ /* 0x000fea0003800000 */
.L_x_478:
        /* <DEDUP_REMOVED lines=12> */
.L_x_481:
[----:B------:R-:W-:Y:S05]  /*107a0*/  BSYNC B0 ;  /* 0x0000000000007941 */ /* 0x000fea0003800000 */
.L_x_480:
        /* <DEDUP_REMOVED lines=12> */
.L_x_483:
[----:B------:R-:W-:Y:S05]  /*10870*/  BSYNC B0 ;  /* 0x0000000000007941 */ /* 0x000fea0003800000 */
.L_x_482:
        /* <DEDUP_REMOVED lines=12> */
.L_x_485:
[----:B------:R-:W-:Y:S05]  /*10940*/  BSYNC B0 ;  /* 0x0000000000007941 */ /* 0x000fea0003800000 */
.L_x_484:
        /* <DEDUP_REMOVED lines=12> */
.L_x_487:
[----:B------:R-:W-:Y:S05]  /*10a10*/  BSYNC B0 ;  /* 0x0000000000007941 */ /* 0x000fea0003800000 */
.L_x_486:
        /* <DEDUP_REMOVED lines=12> */
.L_x_489:
[----:B------:R-:W-:Y:S05]  /*10ae0*/  BSYNC B0 ;  /* 0x0000000000007941 */ /* 0x000fea0003800000 */
.L_x_488:
        /* <DEDUP_REMOVED lines=12> */
.L_x_491:
[----:B------:R-:W-:Y:S05]  /*10bb0*/  BSYNC B0 ;  /* 0x0000000000007941 */ /* 0x000fea0003800000 */
.L_x_490:
        /* <DEDUP_REMOVED lines=12> */
.L_x_493:
[----:B------:R-:W-:Y:S05]  /*10c80*/  BSYNC B0 ;  /* 0x0000000000007941 */ /* 0x000fea0003800000 */
.L_x_492:
        /* <DEDUP_REMOVED lines=12> */
.L_x_495:
[----:B------:R-:W-:Y:S05]  /*10d50*/  BSYNC B0 ;  /* 0x0000000000007941 */ /* 0x000fea0003800000 */
.L_x_494:
        /* <DEDUP_REMOVED lines=12> */
.L_x_497:
[----:B------:R-:W-:Y:S05]  /*10e20*/  BSYNC B0 ;  /* 0x0000000000007941 */ /* 0x000fea0003800000 */
.L_x_496:
        /* <DEDUP_REMOVED lines=12> */
.L_x_499:
[----:B------:R-:W-:Y:S05]  /*10ef0*/  BSYNC B0 ;  /* 0x0000000000007941 */ /* 0x000fea0003800000 */
.L_x_498:
        /* <DEDUP_REMOVED lines=12> */
.L_x_501:
[----:B------:R-:W-:Y:S05]  /*10fc0*/  BSYNC B0 ;  /* 0x0000000000007941 */ /* 0x000fea0003800000 */
.L_x_500:
        /* <DEDUP_REMOVED lines=12> */
.L_x_503:
[----:B------:R-:W-:Y:S05]  /*11090*/  BSYNC B0 ;  /* 0x0000000000007941 */ /* 0x000fea0003800000 */
.L_x_502:
        /* <DEDUP_REMOVED lines=12> */
.L_x_505:
[----:B------:R-:W-:Y:S05]  /*11160*/  BSYNC B0 ;  /* 0x0000000000007941 */ /* 0x000fea0003800000 */
.L_x_504:
        /* <DEDUP_REMOVED lines=12> */
.L_x_507:
[----:B------:R-:W-:Y:S05]  /*11230*/  BSYNC B0 ;  /* 0x0000000000007941 */ /* 0x000fea0003800000 */
.L_x_506:
        /* <DEDUP_REMOVED lines=12> */
.L_x_509:
[----:B------:R-:W-:Y:S05]  /*11300*/  BSYNC B0 ;  /* 0x0000000000007941 */ /* 0x000fea0003800000 */
.L_x_508:
        /* <DEDUP_REMOVED lines=12> */
.L_x_511:
[----:B------:R-:W-:Y:S05]  /*113d0*/  BSYNC B0 ;  /* 0x0000000000007941 */ /* 0x000fea0003800000 */
.L_x_510:
        /* <DEDUP_REMOVED lines=12> */
.L_x_513:
[----:B------:R-:W-:Y:S05]  /*114a0*/  BSYNC B0 ;  /* 0x0000000000007941 */ /* 0x000fea0003800000 */
.L_x_512:
        /* <DEDUP_REMOVED lines=12> */
.L_x_515:
[----:B------:R-:W-:Y:S05]  /*11570*/  BSYNC B0 ;  /* 0x0000000000007941 */ /* 0x000fea0003800000 */
.L_x_514:
        /* <DEDUP_REMOVED lines=12> */
.L_x_517:
[----:B------:R-:W-:Y:S05]  /*11640*/  BSYNC B0 ;  /* 0x0000000000007941 */ /* 0x000fea0003800000 */
.L_x_516:
        /* <DEDUP_REMOVED lines=12> */
.L_x_519:
[----:B------:R-:W-:Y:S05]  /*11710*/  BSYNC B0 ;  /* 0x0000000000007941 */ /* 0x000fea0003800000 */
.L_x_518:
        /* <DEDUP_REMOVED lines=12> */
.L_x_521:
[----:B------:R-:W-:Y:S05]  /*117e0*/  BSYNC B0 ;  /* 0x0000000000007941 */ /* 0x000fea0003800000 */
.L_x_520:
        /* <DEDUP_REMOVED lines=12> */
.L_x_523:
[----:B------:R-:W-:Y:S05]  /*118b0*/  BSYNC B0 ;  /* 0x0000000000007941 */ /* 0x000fea0003800000 */
.L_x_522:
[----:B01--45:R-:W-:Y:S01]  /*118c0*/  HADD2.F32 R4, -RZ, R15.H0_H0 ;  /* 0x2000000fff047230 */ /* 0x033fe20000004100 */
[----:B------:R-:W-:Y:S01]  /*118d0*/  ISETP.GT.AND P2, PT, R0, 0x78, P1 ;  /* 0x000000780000780c */ /* 0x000fe20000f44270 */
[----:B------:R-:W-:Y:S01]  /*118e0*/  @P0 IMAD.MOV.U32 R6, RZ, RZ, R2 ;  /* 0x000000ffff060224 */ /* 0x000fe200078e0002 */
[----:B------:R-:W-:Y:S02]  /*118f0*/  BSSY B0, `(.L_x_524) ;  /* 0x0000007000007945 */ /* 0x000fe40003800000 */
[----:B------:R-:W-:-:S04]  /*11900*/  FMUL R4, R4, UR22 ;  /* 0x0000001604047c20 */ /* 0x000fc80008400000 */
[----:B------:R-:W-:-:S05]  /*11910*/  FFMA R4, R85, UR11, R4 ;  /* 0x0000000b55047c23 */ /* 0x000fca0008000004 */
[----:B------:R-:W-:-:S05]  /*11920*/  F2FP.F16.F32.PACK_AB R4, RZ, R4 ;  /* 0x00000004ff04723e */ /* 0x000fca00000000ff */
[----:B------:R0:W-:Y:S01]  /*11930*/  @P0 STG.E.U16 desc[UR20][R6.64+0xf2], R4 ;  /* 0x0000f20406000986 */ /* 0x0001e2000c101514 */
[----:B------:R-:W-:Y:S05]  /*11940*/  @!P2 BRA `(.L_x_525) ;  /* 0x000000000004a947 */ /* 0x000fea0003800000 */
[----:B------:R1:W5:Y:S02]  /*11950*/  LDG.E.LTC128B.U16 R15, desc[UR20][R8.64+0xf0] ;  /* 0x0000f014080f7981 */ /* 0x000364000c1e1520 */
.L_x_525:
[----:B------:R-:W-:Y:S05]  /*11960*/  BSYNC B0 ;  /* 0x0000000000007941 */ /* 0x000fea0003800000 */
.L_x_524:
[----:B0----5:R-:W-:Y:S01]  /*11970*/  HADD2.F32 R4, -RZ, R15.H0_H0 ;  /* 0x2000000fff047230 */ /* 0x021fe20000004100 */
[----:B------:R-:W-:Y:S01]  /*11980*/  ISETP.GT.AND P1, PT, R0, 0x79, P1 ;  /* 0x000000790000780c */ /* 0x000fe20000f24270 */
[----:B------:R-:W-:Y:S03]  /*11990*/  BSSY B0, `(.L_x_526) ;  /* 0x000000a000007945 */ /* 0x000fe60003800000 */
[----:B------:R-:W-:Y:S01]  /*119a0*/  FMUL R5, R4, UR22 ;  /* 0x0000001604057c20 */ /* 0x000fe20008400000 */
[----:B------:R-:W-:-:S03]  /*119b0*/  IADD3 R4, R2, UR8, RZ ;  /* 0x0000000802047c10 */ /* 0x000fc6000fffe0ff */
[----:B------:R-:W-:-:S05]  /*119c0*/  FFMA R5, R86, UR11, R5 ;  /* 0x0000000b56057c23 */ /* 0x000fca0008000005 */
[----:B------:R-:W-:-:S04]  /*119d0*/  F2FP.F16.F32.PACK_AB R5, RZ, R5 ;  /* 0x00000005ff05723e */ /* 0x000fc800000000ff */
[----:B------:R-:W-:Y:S01]  /*119e0*/  PRMT R0, R5, 0x7610, R0 ;  /* 0x0000761005007816 */ /* 0x000fe20000000000 */
[----:B------:R-:W-:-:S05]  /*119f0*/  @P2 IMAD.MOV.U32 R5, RZ, RZ, R11 ;  /* 0x000000ffff052224 */ /* 0x000fca00078e000b */
[----:B------:R0:W-:Y:S01]  /*11a00*/  @P2 STG.E.U16 desc[UR20][R4.64+0xf0], R0 ;  /* 0x0000f00004002986 */ /* 0x0001e2000c101514 */
[----:B------:R-:W-:Y:S05]  /*11a10*/  @!P1 BRA `(.L_x_527) ;  /* 0x0000000000049947 */ /* 0x000fea0003800000 */
[----:B------:R4:W5:Y:S02]  /*11a20*/  LDG.E.LTC128B.U16 R15, desc[UR20][R8.64+0xf2] ;  /* 0x0000f214080f7981 */ /* 0x000964000c1e1520 */
.L_x_527:
[----:B------:R-:W-:Y:S05]  /*11a30*/  BSYNC B0 ;  /* 0x0000000000007941 */ /* 0x000fea0003800000 */
.L_x_526:
[----:B-----5:R-:W-:Y:S02]  /*11a40*/  HADD2.F32 R15, -RZ, R15.H0_H0 ;  /* 0x2000000fff0f7230 */ /* 0x020fe40000004100 */
[----:B------:R-:W-:-:S03]  /*11a50*/  VIADD R2, R2, UR8 ;  /* 0x0000000802027c36 */ /* 0x000fc60008000000 */
[----:B0-----:R-:W-:-:S04]  /*11a60*/  FMUL R0, R15, UR22 ;  /* 0x000000160f007c20 */ /* 0x001fc80008400000 */
[----:B------:R-:W-:Y:S01]  /*11a70*/  FFMA R0, R87, UR11, R0 ;  /* 0x0000000b57007c23 */ /* 0x000fe20008000000 */
[----:B------:R-:W-:Y:S06]  /*11a80*/  @!P1 EXIT ;  /* 0x000000000000994d */ /* 0x000fec0003800000 */
[----:B------:R-:W-:Y:S01]  /*11a90*/  F2FP.F16.F32.PACK_AB R0, RZ, R0 ;  /* 0x00000000ff00723e */ /* 0x000fe200000000ff */
[----:B------:R-:W-:-:S05]  /*11aa0*/  IMAD.MOV.U32 R3, RZ, RZ, R11 ;  /* 0x000000ffff037224 */ /* 0x000fca00078e000b */
[----:B------:R-:W-:Y:S01]  /*11ab0*/  STG.E.U16 desc[UR20][R2.64+0xf2], R0 ;  /* 0x0000f20002007986 */ /* 0x000fe2000c101514 */
[----:B------:R-:W-:Y:S05]  /*11ac0*/  EXIT ;  /* 0x000000000000794d */ /* 0x000fea0003800000 */
.L_x_25:
[----:B------:R-:W2:Y:S01]  /*11ad0*/  LDL.LU R7, [R1+0x8] ;  /* 0x0000080001077983 */ /* 0x000ea20000300800 */
[----:B------:R-:W-:-:S03]  /*11ae0*/  ULDC.64 UR6, c[0x0][0x650] ;  /* 0x0001940000067ab9 */ /* 0x000fc60000000a00 */
[----:B------:R-:W3:Y:S04]  /*11af0*/  LDL.LU R6, [R1+0xc] ;  /* 0x00000c0001067983 */ /* 0x000ee80000300800 */
[----:B------:R-:W4:Y:S04]  /*11b00*/  LDL.LU R8, [R1+0x18] ;  /* 0x0000180001087983 */ /* 0x000f280000300800 */
[----:B------:R-:W5:Y:S04]  /*11b10*/  LDL.LU R252, [R1+0x4c] ;  /* 0x00004c0001fc7983 */ /* 0x000f680000300800 */
        /* <DEDUP_REMOVED lines=35> */
[----:B------:R-:W5:Y:S01]  /*11d50*/  LDL.LU R232, [R1+0xdc] ;  /* 0x0000dc0001e87983 */ /* 0x000f620000300800 */
[----:B------:R-:W-:-:S03]  /*11d60*/  LEA R2, P2, R4, UR6, 0x1 ;  /* 0x0000000604027c11 */ /* 0x000fc6000f8408ff */
[----:B------:R-:W5:Y:S04]  /*11d70*/  LDL.LU R231, [R1+0xe0] ;  /* 0x0000e00001e77983 */ /* 0x000f680000300800 */
[----:B------:R-:W5:Y:S04]  /*11d80*/  LDL.LU R233, [R1+0xe4] ;  /* 0x0000e40001e97983 */ /* 0x000f680000300800 */
[----:B------:R-:W5:Y:S04]  /*11d90*/  LDL.LU R234, [R1+0xe8] ;  /* 0x0000e80001ea7983 */ /* 0x000f680000300800 */
[----:B------:R-:W5:Y:S01]  /*11da0*/  LDL.LU R235, [R1+0xec] ;  /* 0x0000ec0001eb7983 */ /* 0x000f620000300800 */
[----:B------:R-:W-:-:S03]  /*11db0*/  LEA.HI.X R3, R4, UR7, R3, 0x1, P2 ;  /* 0x0000000704037c11 */ /* 0x000fc600090f0c03 */
[----:B------:R-:W5:Y:S04]  /*11dc0*/  LDL.LU R236, [R1+0xf0] ;  /* 0x0000f00001ec7983 */ /* 0x000f680000300800 */
[----:B------:R-:W5:Y:S04]  /*11dd0*/  LDL.LU R237, [R1+0xf4] ;  /* 0x0000f40001ed7983 */ /* 0x000f680000300800 */
[----:B------:R-:W5:Y:S04]  /*11de0*/  LDL.LU R238, [R1+0xf8] ;  /* 0x0000f80001ee7983 */ /* 0x000f680000300800 */
[----:B------:R-:W5:Y:S04]  /*11df0*/  LDL.LU R239, [R1+0xfc] ;  /* 0x0000fc0001ef7983 */ /* 0x000f680000300800 */
[----:B------:R-:W4:Y:S04]  /*11e00*/  LDL.LU R4, [R1+0x4] ;  /* 0x0000040001047983 */ /* 0x000f280000300800 */
[----:B------:R-:W5:Y:S01]  /*11e10*/  LDL.LU R5, [R1] ;  /* 0x0000000001057983 */ /* 0x000f620000300800 */
[----:B------:R-:W-:Y:S01]  /*11e20*/  ISETP.GT.AND P2, PT, R0, 0x1, P0 ;  /* 0x000000010000780c */ /* 0x000fe20000744270 */
[----:B------:R-:W-:-:S02]  /*11e30*/  USHF.L.U32 UR9, UR4, 0x1, URZ ;  /* 0x0000000104097899 */ /* 0x000fc4000800063f */
[----:B------:R-:W-:Y:S01]  /*11e40*/  USHF.L.U64.HI UR8, UR4, 0x1, UR5 ;  /* 0x0000000104087899 */ /* 0x000fe20008010205 */
[----:B--2---:R-:W-:Y:S01]  /*11e50*/  FMUL R7, R7, UR11 ;  /* 0x0000000b07077c20 */ /* 0x004fe20008400000 */
[----:B---3--:R-:W-:-:S04]  /*11e60*/  FMUL R6, R6, UR11 ;  /* 0x0000000b06067c20 */ /* 0x008fc80008400000 */
[----:B------:R-:W-:Y:S02]  /*11e70*/  F2FP.F16.F32.PACK_AB R7, RZ, R7 ;  /* 0x00000007ff07723e */ /* 0x000fe400000000ff */
[----:B------:R-:W-:Y:S01]  /*11e80*/  F2FP.F16.F32.PACK_AB R6, RZ, R6 ;  /* 0x00000006ff06723e */ /* 0x000fe200000000ff */
[----:B----4-:R-:W-:Y:S01]  /*11e90*/  FMUL R4, R4, UR11 ;  /* 0x0000000b04047c20 */ /* 0x010fe20008400000 */
[----:B-----5:R-:W-:-:S04]  /*11ea0*/  FMUL R5, R5, UR11 ;  /* 0x0000000b05057c20 */ /* 0x020fc80008400000 */
[----:B------:R-:W-:Y:S02]  /*11eb0*/  F2FP.F16.F32.PACK_AB R4, RZ, R4 ;  /* 0x00000004ff04723e */ /* 0x000fe400000000ff */
[----:B------:R-:W-:-:S03]  /*11ec0*/  F2FP.F16.F32.PACK_AB R5, RZ, R5 ;  /* 0x00000005ff05723e */ /* 0x000fc600000000ff */
[----:B------:R1:W-:Y:S04]  /*11ed0*/  @P2 STG.E.U16 desc[UR20][R2.64+0x2], R4 ;  /* 0x0000020402002986 */ /* 0x0003e8000c101514 */
[----:B------:R2:W-:Y:S01]  /*11ee0*/  @P1 STG.E.U16 desc[UR20][R2.64], R5 ;  /* 0x0000000502001986 */ /* 0x0005e2000c101514 */
[----:B------:R-:W-:-:S04]  /*11ef0*/  ISETP.GT.AND P1, PT, R14, 0x8, PT ;  /* 0x000000080e00780c */ /* 0x000fc80003f24270 */
[----:B------:R-:W-:Y:S02]  /*11f00*/  ISETP.GT.AND P2, PT, R0, RZ, P1 ;  /* 0x000000ff0000720c */ /* 0x000fe40000f44270 */
[----:B-1----:R-:W-:-:S04]  /*11f10*/  IADD3 R4, P3, R2, UR9, RZ ;  /* 0x0000000902047c10 */ /* 0x002fc8000ff7e0ff */
[----:B--2---:R-:W-:-:S07]  /*11f20*/  IADD3.X R5, R3, UR8, RZ, P3, !PT ;  /* 0x0000000803057c10 */ /* 0x004fce0009ffe4ff */
[----:B------:R1:W-:Y:S01]  /*11f30*/  @P2 STG.E.U16 desc[UR20][R4.64], R7 ;  /* 0x0000000704002986 */ /* 0x0003e2000c101514 */
[----:B------:R-:W-:-:S03]  /*11f40*/  ISETP.GT.AND P2, PT, R0, 0x1, P1 ;  /* 0x000000010000780c */ /* 0x000fc60000f44270 */
[----:B-1----:R-:W2:Y:S10]  /*11f50*/  LDL.LU R7, [R1+0x14] ;  /* 0x0000140001077983 */ /* 0x002eb40000300800 */
[----:B------:R1:W-:Y:S04]  /*11f60*/  @P2 STG.E.U16 desc[UR20][R4.64+0x2], R6 ;  /* 0x0000020604002986 */ /* 0x0003e8000c101514 */
[----:B-1----:R-:W3:Y:S01]  /*11f70*/  LDL.LU R6, [R1+0x10] ;  /* 0x0000100001067983 */ /* 0x002ee20000300800 */
[----:B------:R-:W-:Y:S01]  /*11f80*/  ISETP.GT.AND P2, PT, R0, 0x8, P0 ;  /* 0x000000080000780c */ /* 0x000fe20000744270 */
[----:B------:R-:W-:Y:S01]  /*11f90*/  FMUL R8, R8, UR11 ;  /* 0x0000000b08087c20 */ /* 0x000fe20008400000 */
[----:B------:R-:W-:-:S02]  /*11fa0*/  ISETP.GT.AND P3, PT, R0, 0x9, P0 ;  /* 0x000000090000780c */ /* 0x000fc40000764270 */
[----:B------:R-:W-:Y:S01]  /*11fb0*/  ISETP.GT.AND P4, PT, R0, 0x8, P1 ;  /* 0x000000080000780c */ /* 0x000fe20000f84270 */
[----:B--2---:R-:W-:-:S05]  /*11fc0*/  FMUL R7, R7, UR11 ;  /* 0x0000000b07077c20 */ /* 0x004fca0008400000 */
[----:B------:R-:W-:Y:S01]  /*11fd0*/  F2FP.F16.F32.PACK_AB R7, RZ, R7 ;  /* 0x00000007ff07723e */ /* 0x000fe200000000ff */
[----:B---3--:R-:W-:-:S05]  /*11fe0*/  FMUL R6, R6, UR11 ;  /* 0x0000000b06067c20 */ /* 0x008fca0008400000 */
[----:B------:R-:W-:-:S04]  /*11ff0*/  F2FP.F16.F32.PACK_AB R6, RZ, R6 ;  /* 0x00000006ff06723e */ /* 0x000fc800000000ff */
[----:B------:R-:W-:Y:S02]  /*12000*/  PRMT R9, R6, 0x7610, R9 ;  /* 0x0000761006097816 */ /* 0x000fe40000000009 */
[----:B------:R-:W-:Y:S01]  /*12010*/  F2FP.F16.F32.PACK_AB R6, RZ, R8 ;  /* 0x00000008ff06723e */ /* 0x000fe200000000ff */
[----:B------:R1:W-:Y:S04]  /*12020*/  @P3 STG.E.U16 desc[UR20][R2.64+0x12], R7 ;  /* 0x0000120702003986 */ /* 0x0003e8000c101514 */
[----:B------:R-:W2:Y:S04]  /*12030*/  LDL.LU R8, [R1+0x28] ;  /* 0x0000280001087983 */ /* 0x000ea80000300800 */
[----:B------:R-:W-:Y:S04]  /*12040*/  @P2 STG.E.U16 desc[UR20][R2.64+0x10], R9 ;  /* 0x0000100902002986 */ /* 0x000fe8000c101514 */
[----:B-1----:R-:W3:Y:S04]  /*12050*/  LDL.LU R7, [R1+0x24] ;  /* 0x0000240001077983 */ /* 0x002ee80000300800 */
[----:B------:R1:W-:Y:S04]  /*12060*/  @P4 STG.E.U16 desc[UR20][R4.64+0x10], R6 ;  /* 0x0000100604004986 */ /* 0x0003e8000c101514 */
[----:B-1----:R-:W4:Y:S01]  /*12070*/  LDL.LU R6, [R1+0x1c] ;  /* 0x00001c0001067983 */ /* 0x002f220000300800 */
[----:B------:R-:W-:Y:S01]  /*12080*/  ISETP.GT.AND P2, PT, R0, 0x9, P1 ;  /* 0x000000090000780c */ /* 0x000fe20000f44270 */
[----:B----4-:R-:W-:-:S05]  /*12090*/  FMUL R6, R6, UR11 ;  /* 0x0000000b06067c20 */ /* 0x010fca0008400000 */
[----:B------:R-:W-:-:S07]  /*120a0*/  F2FP.F16.F32.PACK_AB R6, RZ, R6 ;  /* 0x00000006ff06723e */ /* 0x000fce00000000ff */
[----:B------:R1:W-:Y:S04]  /*120b0*/  @P2 STG.E.U16 desc[UR20][R4.64+0x12], R6 ;  /* 0x0000120604002986 */ /* 0x0003e8000c101514 */
[----:B-1----:R-:W4:Y:S01]  /*120c0*/  LDL.LU R6, [R1+0x20] ;  /* 0x0000200001067983 */ /* 0x002f220000300800 */
[----:B--2---:R-:W-:Y:S01]  /*120d0*/  FMUL R8, R8, UR11 ;  /* 0x0000000b08087c20 */ /* 0x004fe20008400000 */
[C---:B------:R-:W-:Y:S01]  /*120e0*/  ISETP.GT.AND P2, PT, R0.reuse, 0x10, P0 ;  /* 0x000000100000780c */ /* 0x040fe20000744270 */
[----:B---3--:R-:W-:Y:S01]  /*120f0*/  FMUL R7, R7, UR11 ;  /* 0x0000000b07077c20 */ /* 0x008fe20008400000 */
[C---:B------:R-:W-:Y:S02]  /*12100*/  ISETP.GT.AND P3, PT, R0.reuse, 0x11, P0 ;  /* 0x000000110000780c */ /* 0x040fe40000764270 */
[----:B------:R-:W-:-:S02]  /*12110*/  ISETP.GT.AND P4, PT, R0, 0x10, P1 ;  /* 0x000000100000780c */ /* 0x000fc40000f84270 */
[----:B------:R-:W-:Y:S01]  /*12120*/  F2FP.F16.F32.PACK_AB R7, RZ, R7 ;  /* 0x00000007ff07723e */ /* 0x000fe200000000ff */
[----:B----4-:R-:W-:-:S05]  /*12130*/  FMUL R6, R6, UR11 ;  /* 0x0000000b06067c20 */ /* 0x010fca0008400000 */
[----:B------:R-:W-:-:S04]  /*12140*/  F2FP.F16.F32.PACK_AB R6, RZ, R6 ;  /* 0x00000006ff06723e */ /* 0x000fc800000000ff */
[----:B------:R-:W-:Y:S02]  /*12150*/  PRMT R9, R6, 0x7610, R9 ;  /* 0x0000761006097816 */ /* 0x000fe40000000009 */
[----:B------:R-:W-:Y:S02]  /*12160*/  F2FP.F16.F32.PACK_AB R6, RZ, R8 ;  /* 0x00000008ff06723e */ /* 0x000fe400000000ff */
[----:B------:R-:W2:Y:S04]  /*12170*/  LDL.LU R8, [R1+0x2c] ;  /* 0x00002c0001087983 */ /* 0x000ea80000300800 */
[----:B------:R1:W-:Y:S01]  /*12180*/  @P2 STG.E.U16 desc[UR20][R2.64+0x20], R9 ;  /* 0x0000200902002986 */ /* 0x0003e2000c101514 */
[----:B------:R-:W-:-:S03]  /*12190*/  ISETP.GT.AND P2, PT, R0, 0x11, P1 ;  /* 0x000000110000780c */ /* 0x000fc60000f44270 */
[----:B------:R-:W-:Y:S04]  /*121a0*/  @P3 STG.E.U16 desc[UR20][R2.64+0x22], R7 ;  /* 0x0000220702003986 */ /* 0x000fe8000c101514 */
[----:B------:R3:W-:Y:S04]  /*121b0*/  @P4 STG.E.U16 desc[UR20][R4.64+0x20], R6 ;  /* 0x0000200604004986 */ /* 0x0007e8000c101514 */
[----:B-1----:R-:W4:Y:S01]  /*121c0*/  LDL.LU R9, [R1+0x34] ;  /* 0x0000340001097983 */ /* 0x002f220000300800 */
[----:B--2---:R-:W-:-:S05]  /*121d0*/  FMUL R8, R8, UR11 ;  /* 0x0000000b08087c20 */ /* 0x004fca0008400000 */
[----:B------:R-:W-:-:S04]  /*121e0*/  F2FP.F16.F32.PACK_AB R8, RZ, R8 ;  /* 0x00000008ff08723e */ /* 0x000fc800000000ff */
[----:B---3--:R-:W-:Y:S02]  /*121f0*/  PRMT R6, R8, 0x7610, R6 ;  /* 0x0000761008067816 */ /* 0x008fe40000000006 */
[----:B------:R-:W2:Y:S04]  /*12200*/  LDL.LU R8, [R1+0x30] ;  /* 0x0000300001087983 */ /* 0x000ea80000300800 */
[----:B------:R1:W-:Y:S04]  /*12210*/  @P2 STG.E.U16 desc[UR20][R4.64+0x22], R6 ;  /* 0x0000220604002986 */ /* 0x0003e8000c101514 */
[----:B-1----:R-:W3:Y:S01]  /*12220*/  LDL.LU R6, [R1+0x3c] ;  /* 0x00003c0001067983 */ /* 0x002ee20000300800 */
[----:B------:R-:W-:Y:S01]  /*12230*/  ISETP.GT.AND P2, PT, R0, 0x18, P0 ;  /* 0x000000180000780c */ /* 0x000fe20000744270 */
[----:B----4-:R-:W-:Y:S01]  /*12240*/  FMUL R9, R9, UR11 ;  /* 0x0000000b09097c20 */ /* 0x010fe20008400000 */
[----:B--2---:R-:W-:-:S05]  /*12250*/  FMUL R8, R8, UR11 ;  /* 0x0000000b08087c20 */ /* 0x004fca0008400000 */
[----:B------:R-:W-:Y:S02]  /*12260*/  F2FP.F16.F32.PACK_AB R7, RZ, R8 ;  /* 0x00000008ff07723e */ /* 0x000fe400000000ff */
[----:B------:R-:W-:Y:S02]  /*12270*/  F2FP.F16.F32.PACK_AB R8, RZ, R9 ;  /* 0x00000009ff08723e */ /* 0x000fe400000000ff */
[----:B------:R-:W2:Y:S01]  /*12280*/  LDL.LU R9, [R1+0x38] ;  /* 0x0000380001097983 */ /* 0x000ea20000300800 */
[C---:B------:R-:W-:Y:S02]  /*12290*/  ISETP.GT.AND P3, PT, R0.reuse, 0x19, P0 ;  /* 0x000000190000780c */ /* 0x040fe40000764270 */
[----:B------:R-:W-:Y:S01]  /*122a0*/  ISETP.GT.AND P4, PT, R0, 0x18, P1 ;  /* 0x000000180000780c */ /* 0x000fe20000f84270 */
[----:B------:R1:W-:Y:S01]  /*122b0*/  @P2 STG.E.U16 desc[UR20][R2.64+0x30], R7 ;  /* 0x0000300702002986 */ /* 0x0003e2000c101514 */
[----:B---3--:R-:W-:-:S05]  /*122c0*/  FMUL R6, R6, UR11 ;  /* 0x0000000b06067c20 */ /* 0x008fca0008400000 */
[----:B------:R-:W-:Y:S01]  /*122d0*/  F2FP.F16.F32.PACK_AB R6, RZ, R6 ;  /* 0x00000006ff06723e */ /* 0x000fe200000000ff */
[----:B-1----:R-:W3:Y:S03]  /*122e0*/  LDL.LU R7, [R1+0x44] ;  /* 0x0000440001077983 */ /* 0x002ee60000300800 */
[----:B------:R-:W-:Y:S02]  /*122f0*/  PRMT R10, R6, 0x7610, R10 ;  /* 0x00007610060a7816 */ /* 0x000fe4000000000a */
[----:B------:R-:W4:Y:S04]  /*12300*/  LDL.LU R6, [R1+0x40] ;  /* 0x0000400001067983 */ /* 0x000f280000300800 */
[----:B------:R1:W-:Y:S01]  /*12310*/  @P3 STG.E.U16 desc[UR20][R2.64+0x32], R8 ;  /* 0x0000320802003986 */ /* 0x0003e2000c101514 */
[----:B------:R-:W-:-:S02]  /*12320*/  ISETP.GT.AND P2, PT, R0, 0x19, P1 ;  /* 0x000000190000780c */ /* 0x000fc40000f44270 */
[----:B------:R-:W-:Y:S01]  /*12330*/  ISETP.GT.AND P5, PT, R0, 0x30, P1 ;  /* 0x000000300000780c */ /* 0x000fe20000fa4270 */
[----:B------:R-:W-:Y:S01]  /*12340*/  FMUL R12, R12, UR11 ;  /* 0x0000000b0c0c7c20 */ /* 0x000fe20008400000 */
        /* <DEDUP_REMOVED lines=31> */
[----:B------:R-:W-:-:S02]  /*12540*/  USHF.L.U32 UR6, UR14, 0x6, URZ ;  /* 0x000000060e067899 */ /* 0x000fc4000800063f */
[----:B------:R-:W-:Y:S01]  /*12550*/  USHF.L.U64.HI UR7, UR14, 0x6, UR15 ;  /* 0x000000060e077899 */ /* 0x000fe2000801020f */
[----:B------:R-:W-:Y:S01]  /*12560*/  FMUL R152, R152, UR11 ;  /* 0x0000000b98987c20 */ /* 0x000fe20008400000 */
[----:B------:R-:W-:Y:S01]  /*12570*/  FMUL R153, R153, UR11 ;  /* 0x0000000b99997c20 */ /* 0x000fe20008400000 */
[----:B------:R-:W-:Y:S01]  /*12580*/  FMUL R154, R154, UR11 ;  /* 0x0000000b9a9a7c20 */ /* 0x000fe20008400000 */
[----:B------:R-:W-:Y:S01]  /*12590*/  FMUL R155, R155, UR11 ;  /* 0x0000000b9b9b7c20 */ /* 0x000fe20008400000 */
[----:B--2---:R-:W-:-:S05]  /*125a0*/  FMUL R9, R9, UR11 ;  /* 0x0000000b09097c20 */ /* 0x004fca0008400000 */
[----:B------:R-:W-:Y:S01]  /*125b0*/  F2FP.F16.F32.PACK_AB R9, RZ, R9 ;  /* 0x00000009ff09723e */ /* 0x000fe200000000ff */
[----:B----4-:R-:W-:-:S05]  /*125c0*/  FMUL R6, R6, UR11 ;  /* 0x0000000b06067c20 */ /* 0x010fca0008400000 */
[----:B-1----:R-:W-:Y:S02]  /*125d0*/  F2FP.F16.F32.PACK_AB R8, RZ, R6 ;  /* 0x00000006ff08723e */ /* 0x002fe400000000ff */
[----:B------:R-:W2:Y:S04]  /*125e0*/  LDL.LU R6, [R1+0x48] ;  /* 0x0000480001067983 */ /* 0x000ea80000300800 */
[----:B------:R1:W-:Y:S04]  /*125f0*/  @P4 STG.E.U16 desc[UR20][R4.64+0x30], R9 ;  /* 0x0000300904004986 */ /* 0x0003e8000c101514 */
[----:B------:R-:W-:Y:S01]  /*12600*/  @P2 STG.E.U16 desc[UR20][R4.64+0x32], R10 ;  /* 0x0000320a04002986 */ /* 0x000fe2000c101514 */
[C---:B------:R-:W-:Y:S01]  /*12610*/  ISETP.GT.AND P2, PT, R0.reuse, 0x20, P0 ;  /* 0x000000200000780c */ /* 0x040fe20000744270 */
[----:B---3--:R-:W-:Y:S01]  /*12620*/  FMUL R7, R7, UR11 ;  /* 0x0000000b07077c20 */ /* 0x008fe20008400000 */
[----:B------:R-:W-:-:S02]  /*12630*/  ISETP.GT.AND P3, PT, R0, 0x21, P0 ;  /* 0x000000210000780c */ /* 0x000fc40000764270 */
[----:B------:R-:W-:Y:S02]  /*12640*/  ISETP.GT.AND P4, PT, R0, 0x20, P1 ;  /* 0x000000200000780c */ /* 0x000fe40000f84270 */
[----:B------:R-:W-:-:S07]  /*12650*/  F2FP.F16.F32.PACK_AB R7, RZ, R7 ;  /* 0x00000007ff07723e */ /* 0x000fce00000000ff */
[----:B------:R3:W-:Y:S01]  /*12660*/  @P2 STG.E.U16 desc[UR20][R2.64+0x40], R8 ;  /* 0x0000400802002986 */ /* 0x0007e2000c101514 */
[----:B------:R-:W-:Y:S02]  /*12670*/  ISETP.GT.AND P2, PT, R0, 0x21, P1 ;  /* 0x000000210000780c */ /* 0x000fe40000f44270 */
[----:B-1----:R-:W-:Y:S01]  /*12680*/  PRMT R9, R7, 0x7610, R9 ;  /* 0x0000761007097816 */ /* 0x002fe20000000009 */
[----:B------:R-:W-:-:S04]  /*12690*/  FMUL R7, R250, UR11 ;  /* 0x0000000bfa077c20 */ /* 0x000fc80008400000 */
[----:B------:R1:W-:Y:S01]  /*126a0*/  @P3 STG.E.U16 desc[UR20][R2.64+0x42], R9 ;  /* 0x0000420902003986 */ /* 0x0003e2000c101514 */
[----:B------:R-:W-:Y:S01]  /*126b0*/  ISETP.GT.AND P3, PT, R0, 0x29, P0 ;  /* 0x000000290000780c */ /* 0x000fe20000764270 */
[----:B---3--:R-:W-:Y:S01]  /*126c0*/  FMUL R8, R249, UR11 ;  /* 0x0000000bf9087c20 */ /* 0x008fe20008400000 */
[----:B------:R-:W-:-:S04]  /*126d0*/  F2FP.F16.F32.PACK_AB R7, RZ, R7 ;  /* 0x00000007ff07723e */ /* 0x000fc800000000ff */
[----:B------:R-:W-:Y:S02]  /*126e0*/  F2FP.F16.F32.PACK_AB R8, RZ, R8 ;  /* 0x00000008ff08723e */ /* 0x000fe400000000ff */
[----:B------:R-:W-:Y:S02]  /*126f0*/  PRMT R15, R7, 0x7610, R15 ;  /* 0x00007610070f7816 */ /* 0x000fe4000000000f */
[----:B------:R-:W-:Y:S01]  /*12700*/  PRMT R17, R8, 0x7610, R17 ;  /* 0x0000761008117816 */ /* 0x000fe20000000011 */
[----:B------:R-:W-:Y:S01]  /*12710*/  FMUL R7, R247, UR11 ;  /* 0x0000000bf7077c20 */ /* 0x000fe20008400000 */
[----:B------:R-:W-:-:S04]  /*12720*/  FMUL R8, R246, UR11 ;  /* 0x0000000bf6087c20 */ /* 0x000fc80008400000 */
[----:B------:R-:W-:Y:S02]  /*12730*/  F2FP.F16.F32.PACK_AB R7, RZ, R7 ;  /* 0x00000007ff07723e */ /* 0x000fe400000000ff */
[----:B------:R-:W-:Y:S01]  /*12740*/  F2FP.F16.F32.PACK_AB R8, RZ, R8 ;  /* 0x00000008ff08723e */ /* 0x000fe200000000ff */
[----:B-1----:R-:W-:Y:S01]  /*12750*/  FMUL R9, R245, UR11 ;  /* 0x0000000bf5097c20 */ /* 0x002fe20008400000 */
[----:B------:R-:W-:-:S04]  /*12760*/  F2FP.F16.F32.PACK_AB R12, RZ, R12 ;  /* 0x0000000cff0c723e */ /* 0x000fc800000000ff */
[----:B------:R-:W-:Y:S02]  /*12770*/  F2FP.F16.F32.PACK_AB R9, RZ, R9 ;  /* 0x00000009ff09723e */ /* 0x000fe400000000ff */
[----:B------:R-:W-:Y:S02]  /*12780*/  F2FP.F16.F32.PACK_AB R16, RZ, R16 ;  /* 0x00000010ff10723e */ /* 0x000fe400000000ff */
[----:B------:R-:W-:Y:S02]  /*12790*/  F2FP.F16.F32.PACK_AB R18, RZ, R18 ;  /* 0x00000012ff12723e */ /* 0x000fe400000000ff */
[----:B------:R-:W-:Y:S02]  /*127a0*/  F2FP.F16.F32.PACK_AB R20, RZ, R20 ;  /* 0x00000014ff14723e */ /* 0x000fe400000000ff */
[----:B------:R-:W-:Y:S02]  /*127b0*/  F2FP.F16.F32.PACK_AB R19, RZ, R19 ;  /* 0x00000013ff13723e */ /* 0x000fe400000000ff */
[----:B------:R-:W-:-:S02]  /*127c0*/  F2FP.F16.F32.PACK_AB R21, RZ, R21 ;  /* 0x00000015ff15723e */ /* 0x000fc400000000ff */
        /* <DEDUP_REMOVED lines=25> */
[----:B------:R-:W-:Y:S01]  /*12960*/  F2FP.F16.F32.PACK_AB R239, RZ, R239 ;  /* 0x000000efffef723e */ /* 0x000fe200000000ff */
[----:B--2---:R-:W-:-:S05]  /*12970*/  FMUL R6, R6, UR11 ;  /* 0x0000000b06067c20 */ /* 0x004fca0008400000 */
[----:B------:R-:W-:-:S04]  /*12980*/  F2FP.F16.F32.PACK_AB R6, RZ, R6 ;  /* 0x00000006ff06723e */ /* 0x000fc800000000ff */
[----:B------:R-:W-:Y:S01]  /*12990*/  PRMT R10, R6, 0x7610, R10 ;  /* 0x00007610060a7816 */ /* 0x000fe2000000000a */
[----:B------:R-:W-:-:S05]  /*129a0*/  FMUL R6, R252, UR11 ;  /* 0x0000000bfc067c20 */ /* 0x000fca0008400000 */
[----:B------:R-:W-:-:S04]  /*129b0*/  F2FP.F16.F32.PACK_AB R6, RZ, R6 ;  /* 0x00000006ff06723e */ /* 0x000fc800000000ff */
[----:B------:R-:W-:Y:S01]  /*129c0*/  PRMT R11, R6, 0x7610, R11 ;  /* 0x00007610060b7816 */ /* 0x000fe2000000000b */
[----:B------:R1:W-:Y:S01]  /*129d0*/  @P4 STG.E.U16 desc[UR20][R4.64+0x40], R10 ;  /* 0x0000400a04004986 */ /* 0x0003e2000c101514 */
[----:B------:R-:W-:-:S03]  /*129e0*/  FMUL R6, R251, UR11 ;  /* 0x0000000bfb067c20 */ /* 0x000fc60008400000 */
[----:B------:R2:W-:Y:S01]  /*129f0*/  @P2 STG.E.U16 desc[UR20][R4.64+0x42], R11 ;  /* 0x0000420b04002986 */ /* 0x0005e2000c101514 */
[C---:B------:R-:W-:Y:S02]  /*12a00*/  ISETP.GT.AND P2, PT, R0.reuse, 0x28, P0 ;  /* 0x000000280000780c */ /* 0x040fe40000744270 */
[----:B------:R-:W-:Y:S02]  /*12a10*/  ISETP.GT.AND P4, PT, R0, 0x28, P1 ;  /* 0x000000280000780c */ /* 0x000fe40000f84270 */
[----:B------:R-:W-:-:S04]  /*12a20*/  F2FP.F16.F32.PACK_AB R6, RZ, R6 ;  /* 0x00000006ff06723e */ /* 0x000fc800000000ff */
[----:B------:R-:W-:Y:S01]  /*12a30*/  PRMT R13, R6, 0x7610, R13 ;  /* 0x00007610060d7816 */ /* 0x000fe2000000000d */
[----:B------:R-:W-:Y:S01]  /*12a40*/  @P3 STG.E.U16 desc[UR20][R2.64+0x52], R15 ;  /* 0x0000520f02003986 */ /* 0x000fe2000c101514 */
[----:B------:R-:W-:-:S03]  /*12a50*/  ISETP.GT.AND P3, PT, R0, 0x30, P0 ;  /* 0x000000300000780c */ /* 0x000fc60000764270 */
[----:B------:R3:W-:Y:S01]  /*12a60*/  @P2 STG.E.U16 desc[UR20][R2.64+0x50], R13 ;  /* 0x0000500d02002986 */ /* 0x0007e2000c101514 */
[----:B------:R-:W-:Y:S01]  /*12a70*/  ISETP.GT.AND P2, PT, R0, 0x29, P1 ;  /* 0x000000290000780c */ /* 0x000fe20000f44270 */
[----:B------:R-:W-:Y:S02]  /*12a80*/  FMUL R6, R248, UR11 ;  /* 0x0000000bf8067c20 */ /* 0x000fe40008400000 */
[----:B------:R4:W-:Y:S01]  /*12a90*/  @P4 STG.E.U16 desc[UR20][R4.64+0x50], R17 ;  /* 0x0000501104004986 */ /* 0x0009e2000c101514 */
[----:B------:R-:W-:Y:S02]  /*12aa0*/  ISETP.GT.AND P4, PT, R0, 0x31, P0 ;  /* 0x000000310000780c */ /* 0x000fe40000784270 */
[----:B------:R-:W-:Y:S01]  /*12ab0*/  F2FP.F16.F32.PACK_AB R6, RZ, R6 ;  /* 0x00000006ff06723e */ /* 0x000fe200000000ff */
[----:B-1----:R-:W-:Y:S01]  /*12ac0*/  FMUL R10, R244, UR11 ;  /* 0x0000000bf40a7c20 */ /* 0x002fe20008400000 */
[----:B--2---:R-:W-:-:S05]  /*12ad0*/  FMUL R11, R243, UR11 ;  /* 0x0000000bf30b7c20 */ /* 0x004fca0008400000 */
[----:B------:R-:W-:Y:S01]  /*12ae0*/  @P2 STG.E.U16 desc[UR20][R4.64+0x52], R6 ;  /* 0x0000520604002986 */ /* 0x000fe2000c101514 */
[----:B------:R-:W-:-:S03]  /*12af0*/  ISETP.GT.AND P2, PT, R0, 0x31, P1 ;  /* 0x000000310000780c */ /* 0x000fc60000f44270 */
[----:B------:R-:W-:Y:S01]  /*12b00*/  @P3 STG.E.U16 desc[UR20][R2.64+0x60], R7 ;  /* 0x0000600702003986 */ /* 0x000fe2000c101514 */
[----:B------:R-:W-:-:S03]  /*12b10*/  ISETP.GT.AND P3, PT, R0, 0x38, P0 ;  /* 0x000000380000780c */ /* 0x000fc60000764270 */
[----:B------:R-:W-:Y:S01]  /*12b20*/  @P4 STG.E.U16 desc[UR20][R2.64+0x62], R8 ;  /* 0x0000620802004986 */ /* 0x000fe2000c101514 */
[C---:B------:R-:W-:Y:S02]  /*12b30*/  ISETP.GT.AND P4, PT, R0.reuse, 0x39, P0 ;  /* 0x000000390000780c */ /* 0x040fe40000784270 */
[----:B------:R-:W-:Y:S02]  /*12b40*/  F2FP.F16.F32.PACK_AB R10, RZ, R10 ;  /* 0x0000000aff0a723e */ /* 0x000fe400000000ff */
[----:B------:R-:W-:Y:S01]  /*12b50*/  F2FP.F16.F32.PACK_AB R11, RZ, R11 ;  /* 0x0000000bff0b723e */ /* 0x000fe200000000ff */
[----:B------:R-:W-:Y:S01]  /*12b60*/  @P5 STG.E.U16 desc[UR20][R4.64+0x60], R9 ;  /* 0x0000600904005986 */ /* 0x000fe2000c101514 */
[----:B------:R-:W-:-:S03]  /*12b70*/  ISETP.GT.AND P5, PT, R0, 0x38, P1 ;  /* 0x000000380000780c */ /* 0x000fc60000fa4270 */
[----:B------:R-:W-:Y:S01]  /*12b80*/  @P2 STG.E.U16 desc[UR20][R4.64+0x62], R10 ;  /* 0x0000620a04002986 */ /* 0x000fe2000c101514 */
[----:B------:R-:W-:Y:S01]  /*12b90*/  ISETP.GT.AND P2, PT, R0, 0x39, P1 ;  /* 0x000000390000780c */ /* 0x000fe20000f44270 */
[----:B---3--:R-:W-:Y:S02]  /*12ba0*/  FMUL R13, R242, UR11 ;  /* 0x0000000bf20d7c20 */ /* 0x008fe40008400000 */
[----:B------:R-:W-:Y:S01]  /*12bb0*/  @P3 STG.E.U16 desc[UR20][R2.64+0x70], R11 ;  /* 0x0000700b02003986 */ /* 0x000fe2000c101514 */
[C---:B------:R-:W-:Y:S01]  /*12bc0*/  ISETP.GT.AND P3, PT, R0.reuse, 0x40, P0 ;  /* 0x000000400000780c */ /* 0x040fe20000764270 */
[----:B------:R-:W-:Y:S02]  /*12bd0*/  FMUL R15, R241, UR11 ;  /* 0x0000000bf10f7c20 */ /* 0x000fe40008400000 */
[----:B------:R-:W-:Y:S01]  /*12be0*/  @P4 STG.E.U16 desc[UR20][R2.64+0x72], R12 ;  /* 0x0000720c02004986 */ /* 0x000fe2000c101514 */
[----:B------:R-:W-:Y:S02]  /*12bf0*/  ISETP.GT.AND P4, PT, R0, 0x41, P0 ;  /* 0x000000410000780c */ /* 0x000fe40000784270 */
[----:B------:R-:W-:-:S02]  /*12c00*/  F2FP.F16.F32.PACK_AB R13, RZ, R13 ;  /* 0x0000000dff0d723e */ /* 0x000fc400000000ff */
[----:B------:R-:W-:-:S03]  /*12c10*/  F2FP.F16.F32.PACK_AB R15, RZ, R15 ;  /* 0x0000000fff0f723e */ /* 0x000fc600000000ff */
[----:B------:R-:W-:Y:S01]  /*12c20*/  @P5 STG.E.U16 desc[UR20][R4.64+0x70], R13 ;  /* 0x0000700d04005986 */ /* 0x000fe2000c101514 */
[----:B------:R-:W-:-:S03]  /*12c30*/  ISETP.GT.AND P5, PT, R0, 0x40, P1 ;  /* 0x000000400000780c */ /* 0x000fc60000fa4270 */
[----:B------:R-:W-:Y:S01]  /*12c40*/  @P2 STG.E.U16 desc[UR20][R4.64+0x72], R15 ;  /* 0x0000720f04002986 */ /* 0x000fe2000c101514 */
[----:B------:R-:W-:Y:S01]  /*12c50*/  ISETP.GT.AND P2, PT, R0, 0x41, P1 ;  /* 0x000000410000780c */ /* 0x000fe20000f44270 */
[----:B----4-:R-:W-:Y:S02]  /*12c60*/  FMUL R17, R240, UR11 ;  /* 0x0000000bf0117c20 */ /* 0x010fe40008400000 */
[----:B------:R-:W-:Y:S01]  /*12c70*/  @P3 STG.E.U16 desc[UR20][R2.64+0x80], R16 ;  /* 0x0000801002003986 */ /* 0x000fe2000c101514 */
[----:B------:R-:W-:-:S03]  /*12c80*/  ISETP.GT.AND P3, PT, R0, 0x48, P0 ;  /* 0x000000480000780c */ /* 0x000fc60000764270 */
[----:B------:R-:W-:Y:S01]  /*12c90*/  @P4 STG.E.U16 desc[UR20][R2.64+0x82], R18 ;  /* 0x0000821202004986 */ /* 0x000fe2000c101514 */
[----:B------:R-:W-:Y:S02]  /*12ca0*/  ISETP.GT.AND P4, PT, R0, 0x49, P0 ;  /* 0x000000490000780c */ /* 0x000fe40000784270 */
[----:B------:R-:W-:-:S05]  /*12cb0*/  F2FP.F16.F32.PACK_AB R17, RZ, R17 ;  /* 0x00000011ff11723e */ /* 0x000fca00000000ff */
[----:B------:R-:W-:Y:S01]  /*12cc0*/  @P5 STG.E.U16 desc[UR20][R4.64+0x80], R17 ;  /* 0x0000801104005986 */ /* 0x000fe2000c101514 */
[----:B------:R-:W-:-:S03]  /*12cd0*/  ISETP.GT.AND P5, PT, R0, 0x48, P1 ;  /* 0x000000480000780c */ /* 0x000fc60000fa4270 */
        /* <DEDUP_REMOVED lines=43> */
[C---:B------:R-:W-:Y:S02]  /*12f90*/  ISETP.GT.AND P3, PT, R0.reuse, 0x78, P0 ;  /* 0x000000780000780c */ /* 0x040fe40000764270 */
[C---:B------:R-:W-:Y:S01]  /*12fa0*/  ISETP.GT.AND P0, PT, R0.reuse, 0x79, P0 ;  /* 0x000000790000780c */ /* 0x040fe20000704270 */
[----:B------:R-:W-:Y:S01]  /*12fb0*/  @P4 STG.E.U16 desc[UR20][R2.64+0xe2], R233 ;  /* 0x0000e2e902004986 */ /* 0x000fe2000c101514 */
[C---:B------:R-:W-:Y:S02]  /*12fc0*/  ISETP.GT.AND P4, PT, R0.reuse, 0x78, P1 ;  /* 0x000000780000780c */ /* 0x040fe40000f84270 */
[----:B------:R-:W-:Y:S01]  /*12fd0*/  ISETP.GT.AND P1, PT, R0, 0x79, P1 ;  /* 0x000000790000780c */ /* 0x000fe20000f24270 */
[----:B------:R-:W-:Y:S01]  /*12fe0*/  @P5 STG.E.U16 desc[UR20][R4.64+0xe0], R234 ;  /* 0x0000e0ea04005986 */ /* 0x000fe2000c101514 */
[----:B------:R-:W-:-:S03]  /*12ff0*/  USHF.L.U32 UR10, UR6, 0x1, URZ ;  /* 0x00000001060a7899 */ /* 0x000fc6000800063f */
[----:B------:R-:W-:Y:S04]  /*13000*/  @P2 STG.E.U16 desc[UR20][R4.64+0xe2], R235 ;  /* 0x0000e2eb04002986 */ /* 0x000fe8000c101514 */
[----:B------:R-:W-:Y:S04]  /*13010*/  @P3 STG.E.U16 desc[UR20][R2.64+0xf0], R236 ;  /* 0x0000f0ec02003986 */ /* 0x000fe8000c101514 */
[----:B------:R-:W-:Y:S01]  /*13020*/  @P0 STG.E.U16 desc[UR20][R2.64+0xf2], R237 ;  /* 0x0000f2ed02000986 */ /* 0x000fe2000c101514 */
[----:B------:R-:W-:-:S03]  /*13030*/  ISETP.GT.AND P0, PT, R14, 0x48, PT ;  /* 0x000000480e00780c */ /* 0x000fc60003f04270 */
[----:B------:R-:W-:Y:S01]  /*13040*/  @P4 STG.E.U16 desc[UR20][R4.64+0xf0], R238 ;  /* 0x0000f0ee04004986 */ /* 0x000fe2000c101514 */
[----:B------:R-:W-:-:S03]  /*13050*/  USHF.L.U64.HI UR6, UR6, 0x1, UR7 ;  /* 0x0000000106067899 */ /* 0x000fc60008010207 */
[----:B------:R1:W-:Y:S01]  /*13060*/  @P1 STG.E.U16 desc[UR20][R4.64+0xf2], R239 ;  /* 0x0000f2ef04001986 */ /* 0x0003e2000c101514 */
[----:B------:R-:W-:Y:S02]  /*13070*/  ISETP.GT.AND P1, PT, R14, 0x40, PT ;  /* 0x000000400e00780c */ /* 0x000fe40003f24270 */
[C---:B------:R-:W-:Y:S02]  /*13080*/  ISETP.GT.AND P3, PT, R0.reuse, RZ, P0 ;  /* 0x000000ff0000720c */ /* 0x040fe40000764270 */
[C---:B------:R-:W-:Y:S02]  /*13090*/  ISETP.GT.AND P5, PT, R0.reuse, RZ, P1 ;  /* 0x000000ff0000720c */ /* 0x040fe40000fa4270 */
[----:B------:R-:W-:Y:S02]  /*130a0*/  ISETP.GT.AND P4, PT, R0, 0x1, P1 ;  /* 0x000000010000780c */ /* 0x000fe40000f84270 */
[----:B-1----:R-:W-:Y:S02]  /*130b0*/  IADD3 R4, P6, R2, UR10, RZ ;  /* 0x0000000a02047c10 */ /* 0x002fe4000ffde0ff */
[----:B------:R-:W-:-:S02]  /*130c0*/  ISETP.GT.AND P2, PT, R0, 0x1, P0 ;  /* 0x000000010000780c */ /* 0x000fc40000744270 */
[----:B------:R-:W-:Y:S02]  /*130d0*/  IADD3.X R5, R3, UR6, RZ, P6, !PT ;  /* 0x0000000603057c10 */ /* 0x000fe4000b7fe4ff */
[----:B------:R-:W-:Y:S02]  /*130e0*/  IADD3 R10, P6, R4, UR9, RZ ;  /* 0x00000009040a7c10 */ /* 0x000fe4000ffde0ff */
[----:B------:R-:W-:Y:S02]  /*130f0*/  F2FP.F16.F32.PACK_AB R152, RZ, R152 ;  /* 0x00000098ff98723e */ /* 0x000fe400000000ff */
[----:B------:R-:W-:Y:S02]  /*13100*/  F2FP.F16.F32.PACK_AB R153, RZ, R153 ;  /* 0x00000099ff99723e */ /* 0x000fe400000000ff */
[----:B------:R-:W-:Y:S02]  /*13110*/  F2FP.F16.F32.PACK_AB R154, RZ, R154 ;  /* 0x0000009aff9a723e */ /* 0x000fe400000000ff */
[----:B------:R-:W-:Y:S01]  /*13120*/  IADD3.X R11, R5, UR8, RZ, P6, !PT ;  /* 0x00000008050b7c10 */ /* 0x000fe2000b7fe4ff */
[----:B------:R-:W-:Y:S01]  /*13130*/  FMUL R6, R156, UR11 ;  /* 0x0000000b9c067c20 */ /* 0x000fe20008400000 */
[----:B------:R-:W-:Y:S01]  /*13140*/  F2FP.F16.F32.PACK_AB R155, RZ, R155 ;  /* 0x0000009bff9b723e */ /* 0x000fe200000000ff */
[----:B------:R-:W-:Y:S01]  /*13150*/  @P5 STG.E.U16 desc[UR20][R4.64], R152 ;  /* 0x0000009804005986 */ /* 0x000fe2000c101514 */
[----:B------:R-:W-:-:S03]  /*13160*/  FMUL R7, R157, UR11 ;  /* 0x0000000b9d077c20 */ /* 0x000fc60008400000 */
[----:B------:R-:W-:Y:S01]  /*13170*/  @P4 STG.E.U16 desc[UR20][R4.64+0x2], R153 ;  /* 0x0000029904004986 */ /* 0x000fe2000c101514 */
[----:B------:R-:W-:-:S03]  /*13180*/  ISETP.GT.AND P4, PT, R0, 0x9, P1 ;  /* 0x000000090000780c */ /* 0x000fc60000f84270 */
[----:B------:R-:W-:Y:S01]  /*13190*/  @P3 STG.E.U16 desc[UR20][R10.64], R154 ;  /* 0x0000009a0a003986 */ /* 0x000fe2000c101514 */
[C---:B------:R-:W-:Y:S02]  /*131a0*/  ISETP.GT.AND P3, PT, R0.reuse, 0x8, P1 ;  /* 0x000000080000780c */ /* 0x040fe40000f64270 */
[----:B------:R-:W-:Y:S01]  /*131b0*/  F2FP.F16.F32.PACK_AB R6, RZ, R6 ;  /* 0x00000006ff06723e */ /* 0x000fe200000000ff */
[----:B------:R1:W-:Y:S01]  /*131c0*/  @P2 STG.E.U16 desc[UR20][R10.64+0x2], R155 ;  /* 0x0000029b0a002986 */ /* 0x0003e2000c101514 */
[----:B------:R-:W-:Y:S02]  /*131d0*/  ISETP.GT.AND P2, PT, R0, 0x8, P0 ;  /* 0x000000080000780c */ /* 0x000fe40000744270 */
[----:B------:R-:W-:Y:S01]  /*131e0*/  MOV R9, UR9 ;  /* 0x0000000900097c02 */ /* 0x000fe20008000f00 */
[----:B------:R-:W-:Y:S01]  /*131f0*/  FMUL R8, R158, UR11 ;  /* 0x0000000b9e087c20 */ /* 0x000fe20008400000 */
[----:B------:R-:W-:Y:S02]  /*13200*/  F2FP.F16.F32.PACK_AB R7, RZ, R7 ;  /* 0x00000007ff07723e */ /* 0x000fe400000000ff */
[----:B-1----:R-:W-:Y:S01]  /*13210*/  PRMT R10, R6, 0x7610, R10 ;  /* 0x00007610060a7816 */ /* 0x002fe2000000000a */
[----:B------:R-:W-:Y:S01]  /*13220*/  IMAD.U32 R11, RZ, RZ, UR8 ;  /* 0x00000008ff0b7e24 */ /* 0x000fe2000f8e00ff */
[----:B------:R-:W-:-:S02]  /*13230*/  IADD3 R6, P5, P6, R9, UR10, R2 ;  /* 0x0000000a09067c10 */ /* 0x000fc4000febe002 */
[----:B------:R-:W-:Y:S02]  /*13240*/  PRMT R9, R7, 0x7610, R9 ;  /* 0x0000761007097816 */ /* 0x000fe40000000009 */
[----:B------:R-:W-:Y:S02]  /*13250*/  F2FP.F16.F32.PACK_AB R8, RZ, R8 ;  /* 0x00000008ff08723e */ /* 0x000fe400000000ff */
[----:B------:R-:W-:Y:S01]  /*13260*/  IADD3.X R7, R11, UR6, R3, P5, P6 ;  /* 0x000000060b077c10 */ /* 0x000fe2000afec403 */
[----:B------:R-:W-:Y:S01]  /*13270*/  @P3 STG.E.U16 desc[UR20][R4.64+0x10], R10 ;  /* 0x0000100a04003986 */ /* 0x000fe2000c101514 */
[----:B------:R-:W-:-:S03]  /*13280*/  ISETP.GT.AND P3, PT, R0, 0x9, P0 ;  /* 0x000000090000780c */ /* 0x000fc60000764270 */
[----:B------:R-:W-:Y:S01]  /*13290*/  @P4 STG.E.U16 desc[UR20][R4.64+0x12], R9 ;  /* 0x0000120904004986 */ /* 0x000fe2000c101514 */
[C---:B------:R-:W-:Y:S01]  /*132a0*/  ISETP.GT.AND P4, PT, R0.reuse, 0x10, P1 ;  /* 0x000000100000780c */ /* 0x040fe20000f84270 */
[----:B------:R-:W-:Y:S01]  /*132b0*/  FMUL R159, R159, UR11 ;  /* 0x0000000b9f9f7c20 */ /* 0x000fe20008400000 */
[C---:B------:R-:W-:Y:S01]  /*132c0*/  ISETP.GT.AND P5, PT, R0.reuse, 0x11, P1 ;  /* 0x000000110000780c */ /* 0x040fe20000fa4270 */
[----:B------:R-:W-:Y:S01]  /*132d0*/  @P2 STG.E.U16 desc[UR20][R6.64+0x10], R8 ;  /* 0x0000100806002986 */ /* 0x000fe2000c101514 */
[----:B------:R-:W-:Y:S01]  /*132e0*/  ISETP.GT.AND P2, PT, R0, 0x10, P0 ;  /* 0x000000100000780c */ /* 0x000fe20000744270 */
[----:B------:R-:W-:Y:S01]  /*132f0*/  FMUL R160, R160, UR11 ;  /* 0x0000000ba0a07c20 */ /* 0x000fe20008400000 */
[----:B------:R-:W-:Y:S01]  /*13300*/  FMUL R161, R161, UR11 ;  /* 0x0000000ba1a17c20 */ /* 0x000fe20008400000 */
[----:B------:R-:W-:Y:S01]  /*13310*/  FMUL R162, R162, UR11 ;  /* 0x0000000ba2a27c20 */ /* 0x000fe20008400000 */
[----:B------:R-:W-:Y:S02]  /*13320*/  F2FP.F16.F32.PACK_AB R159, RZ, R159 ;  /* 0x0000009fff9f723e */ /* 0x000fe400000000ff */
[----:B------:R-:W-:-:S02]  /*13330*/  F2FP.F16.F32.PACK_AB R160, RZ, R160 ;  /* 0x000000a0ffa0723e */ /* 0x000fc400000000ff */
[----:B------:R-:W-:Y:S02]  /*13340*/  F2FP.F16.F32.PACK_AB R161, RZ, R161 ;  /* 0x000000a1ffa1723e */ /* 0x000fe400000000ff */
[----:B------:R-:W-:Y:S01]  /*13350*/  F2FP.F16.F32.PACK_AB R162, RZ, R162 ;  /* 0x000000a2ffa2723e */ /* 0x000fe200000000ff */
[----:B------:R-:W-:Y:S01]  /*13360*/  @P3 STG.E.U16 desc[UR20][R6.64+0x12], R159 ;  /* 0x0000129f06003986 */ /* 0x000fe2000c101514 */
[----:B------:R-:W-:-:S03]  /*13370*/  ISETP.GT.AND P3, PT, R0, 0x11, P0 ;  /* 0x000000110000780c */ /* 0x000fc60000764270 */
[----:B------:R-:W-:Y:S01]  /*13380*/  @P4 STG.E.U16 desc[UR20][R4.64+0x20], R160 ;  /* 0x000020a004004986 */ /* 0x000fe2000c101514 */
[C---:B------:R-:W-:Y:S01]  /*13390*/  ISETP.GT.AND P4, PT, R0.reuse, 0x18, P1 ;  /* 0x000000180000780c */ /* 0x040fe20000f84270 */
[----:B------:R-:W-:Y:S02]  /*133a0*/  FMUL R163, R163, UR11 ;  /* 0x0000000ba3a37c20 */ /* 0x000fe40008400000 */
[----:B------:R-:W-:Y:S01]  /*133b0*/  @P5 STG.E.U16 desc[UR20][R4.64+0x22], R161 ;  /* 0x000022a104005986 */ /* 0x000fe2000c101514 */
[----:B------:R-:W-:Y:S01]  /*133c0*/  ISETP.GT.AND P5, PT, R0, 0x19, P1 ;  /* 0x000000190000780c */ /* 0x000fe20000fa4270 */
[----:B------:R-:W-:Y:S02]  /*133d0*/  FMUL R164, R164, UR11 ;  /* 0x0000000ba4a47c20 */ /* 0x000fe40008400000 */
[----:B------:R-:W-:Y:S01]  /*133e0*/  @P2 STG.E.U16 desc[UR20][R6.64+0x20], R162 ;  /* 0x000020a206002986 */ /* 0x000fe2000c101514 */
[----:B------:R-:W-:Y:S01]  /*133f0*/  ISETP.GT.AND P2, PT, R0, 0x18, P0 ;  /* 0x000000180000780c */ /* 0x000fe20000744270 */
[----:B------:R-:W-:Y:S01]  /*13400*/  FMUL R165, R165, UR11 ;  /* 0x0000000ba5a57c20 */ /* 0x000fe20008400000 */
[----:B------:R-:W-:Y:S01]  /*13410*/  FMUL R166, R166, UR11 ;  /* 0x0000000ba6a67c20 */ /* 0x000fe20008400000 */
[----:B------:R-:W-:-:S02]  /*13420*/  F2FP.F16.F32.PACK_AB R163, RZ, R163 ;  /* 0x000000a3ffa3723e */ /* 0x000fc400000000ff */
[----:B------:R-:W-:Y:S02]  /*13430*/  F2FP.F16.F32.PACK_AB R164, RZ, R164 ;  /* 0x000000a4ffa4723e */ /* 0x000fe400000000ff */
        /* <DEDUP_REMOVED lines=181> */
[C---:B------:R-:W-:Y:S02]  /*13f90*/  ISETP.GT.AND P4, PT, R0.reuse, 0x71, P0 ;  /* 0x000000710000780c */ /* 0x040fe40000784270 */
[----:B------:R-:W-:Y:S01]  /*13fa0*/  ISETP.GT.AND P1, PT, R0, 0x79, P1 ;  /* 0x000000790000780c */ /* 0x000fe20000f24270 */
[----:B------:R-:W-:Y:S01]  /*13fb0*/  @P5 STG.E.U16 desc[UR20][R4.64+0xe2], R209 ;  /* 0x0000e2d104005986 */ /* 0x000fe2000c101514 */
[----:B------:R-:W-:-:S03]  /*13fc0*/  FMUL R211, R211, UR11 ;  /* 0x0000000bd3d37c20 */ /* 0x000fc60008400000 */
[----:B------:R-:W-:Y:S01]  /*13fd0*/  @P2 STG.E.U16 desc[UR20][R6.64+0xe0], R210 ;  /* 0x0000e0d206002986 */ /* 0x000fe2000c101514 */
[----:B------:R-:W-:Y:S01]  /*13fe0*/  ISETP.GT.AND P2, PT, R0, 0x78, P0 ;  /* 0x000000780000780c */ /* 0x000fe20000744270 */
[----:B------:R-:W-:Y:S01]  /*13ff0*/  FMUL R212, R212, UR11 ;  /* 0x0000000bd4d47c20 */ /* 0x000fe20008400000 */
[----:B------:R-:W-:Y:S01]  /*14000*/  FMUL R213, R213, UR11 ;  /* 0x0000000bd5d57c20 */ /* 0x000fe20008400000 */
[----:B------:R-:W-:Y:S02]  /*14010*/  F2FP.F16.F32.PACK_AB R211, RZ, R211 ;  /* 0x000000d3ffd3723e */ /* 0x000fe400000000ff */
[----:B------:R-:W-:Y:S01]  /*14020*/  ISETP.GT.AND P0, PT, R0, 0x79, P0 ;  /* 0x000000790000780c */ /* 0x000fe20000704270 */
[----:B------:R-:W-:Y:S01]  /*14030*/  FMUL R214, R214, UR11 ;  /* 0x0000000bd6d67c20 */ /* 0x000fe20008400000 */
[----:B------:R-:W-:Y:S02]  /*14040*/  F2FP.F16.F32.PACK_AB R212, RZ, R212 ;  /* 0x000000d4ffd4723e */ /* 0x000fe400000000ff */
[----:B------:R-:W-:Y:S01]  /*14050*/  F2FP.F16.F32.PACK_AB R213, RZ, R213 ;  /* 0x000000d5ffd5723e */ /* 0x000fe200000000ff */
[----:B------:R-:W-:Y:S01]  /*14060*/  @P4 STG.E.U16 desc[UR20][R6.64+0xe2], R211 ;  /* 0x0000e2d306004986 */ /* 0x000fe2000c101514 */
[----:B------:R-:W-:Y:S01]  /*14070*/  F2FP.F16.F32.PACK_AB R214, RZ, R214 ;  /* 0x000000d6ffd6723e */ /* 0x000fe200000000ff */
[----:B------:R-:W-:-:S02]  /*14080*/  USHF.L.U32 UR7, UR14, 0x8, URZ ;  /* 0x000000080e077899 */ /* 0x000fc4000800063f */
[----:B------:R-:W-:Y:S04]  /*14090*/  @P3 STG.E.U16 desc[UR20][R4.64+0xf0], R212 ;  /* 0x0000f0d404003986 */ /* 0x000fe8000c101514 */
[----:B------:R1:W-:Y:S01]  /*140a0*/  @P1 STG.E.U16 desc[UR20][R4.64+0xf2], R213 ;  /* 0x0000f2d504001986 */ /* 0x0003e2000c101514 */
[----:B------:R-:W-:Y:S01]  /*140b0*/  FMUL R215, R215, UR11 ;  /* 0x0000000bd7d77c20 */ /* 0x000fe20008400000 */
[----:B------:R-:W-:Y:S01]  /*140c0*/  USHF.L.U64.HI UR6, UR14, 0x8, UR15 ;  /* 0x000000080e067899 */ /* 0x000fe2000801020f */
[----:B-1----:R-:W-:Y:S02]  /*140d0*/  @P2 IMAD.MOV.U32 R4, RZ, RZ, R6 ;  /* 0x000000ffff042224 */ /* 0x002fe400078e0006 */
[----:B------:R-:W-:Y:S01]  /*140e0*/  @P2 IMAD.MOV.U32 R5, RZ, RZ, R7 ;  /* 0x000000ffff052224 */ /* 0x000fe200078e0007 */
[----:B------:R-:W-:-:S04]  /*140f0*/  F2FP.F16.F32.PACK_AB R215, RZ, R215 ;  /* 0x000000d7ffd7723e */ /* 0x000fc800000000ff */
[----:B------:R1:W-:Y:S01]  /*14100*/  @P2 STG.E.U16 desc[UR20][R4.64+0xf0], R214 ;  /* 0x0000f0d604002986 */ /* 0x0003e2000c101514 */
[C---:B------:R-:W-:Y:S01]  /*14110*/  ISETP.GT.AND P3, PT, R14.reuse, 0x80, PT ;  /* 0x000000800e00780c */ /* 0x040fe20003f64270 */
[----:B------:R-:W-:Y:S01]  /*14120*/  IMAD.U32 R9, RZ, RZ, UR6 ;  /* 0x00000006ff097e24 */ /* 0x000fe2000f8e00ff */
[----:B------:R-:W-:Y:S01]  /*14130*/  ISETP.GT.AND P1, PT, R14, 0x88, PT ;  /* 0x000000880e00780c */ /* 0x000fe20003f24270 */
[----:B-1----:R-:W-:Y:S02]  /*14140*/  @P0 IMAD.MOV.U32 R5, RZ, RZ, R7 ;  /* 0x000000ffff050224 */ /* 0x002fe400078e0007 */
[----:B------:R-:W-:Y:S01]  /*14150*/  IMAD.U32 R7, RZ, RZ, UR7 ;  /* 0x00000007ff077e24 */ /* 0x000fe2000f8e00ff */
[----:B------:R-:W-:-:S04]  /*14160*/  @P0 MOV R4, R6 ;  /* 0x0000000600040202 */ /* 0x000fc80000000f00 */
[----:B------:R-:W-:Y:S01]  /*14170*/  IADD3 R6, P5, P6, R2, UR9, R7 ;  /* 0x0000000902067c10 */ /* 0x000fe2000febe007 */
[----:B------:R1:W-:Y:S01]  /*14180*/  @P0 STG.E.U16 desc[UR20][R4.64+0xf2], R215 ;  /* 0x0000f2d704000986 */ /* 0x0003e2000c101514 */
[C---:B------:R-:W-:Y:S02]  /*14190*/  ISETP.GT.AND P0, PT, R0.reuse, RZ, P3 ;  /* 0x000000ff0000720c */ /* 0x040fe40001f04270 */
[----:B------:R-:W-:Y:S02]  /*141a0*/  ISETP.GT.AND P2, PT, R0, 0x1, P3 ;  /* 0x000000010000780c */ /* 0x000fe40001f44270 */
[----:B------:R-:W-:Y:S01]  /*141b0*/  IADD3.X R7, R3, UR8, R9, P5, P6 ;  /* 0x0000000803077c10 */ /* 0x000fe2000afec409 */
[----:B------:R-:W-:Y:S01]  /*141c0*/  FMUL R88, R88, UR11 ;  /* 0x0000000b58587c20 */ /* 0x000fe20008400000 */
[----:B------:R-:W-:Y:S01]  /*141d0*/  ISETP.GT.AND P5, PT, R0, RZ, P1 ;  /* 0x000000ff0000720c */ /* 0x000fe20000fa4270 */
[----:B------:R-:W-:Y:S01]  /*141e0*/  FMUL R89, R89, UR11 ;  /* 0x0000000b59597c20 */ /* 0x000fe20008400000 */
[----:B-1----:R-:W-:Y:S01]  /*141f0*/  IADD3 R4, P4, R2, UR7, RZ ;  /* 0x0000000702047c10 */ /* 0x002fe2000ff9e0ff */
[----:B------:R-:W-:-:S03]  /*14200*/  FMUL R90, R90, UR11 ;  /* 0x0000000b5a5a7c20 */ /* 0x000fc60008400000 */
[----:B------:R-:W-:Y:S02]  /*14210*/  IADD3.X R5, R3, UR6, RZ, P4, !PT ;  /* 0x0000000603057c10 */ /* 0x000fe4000a7fe4ff */
[----:B------:R-:W-:Y:S02]  /*14220*/  IADD3 R8, P4, R4, UR9, RZ ;  /* 0x0000000904087c10 */ /* 0x000fe4000ff9e0ff */
[----:B------:R-:W-:Y:S02]  /*14230*/  F2FP.F16.F32.PACK_AB R88, RZ, R88 ;  /* 0x00000058ff58723e */ /* 0x000fe400000000ff */
[----:B------:R-:W-:Y:S02]  /*14240*/  F2FP.F16.F32.PACK_AB R89, RZ, R89 ;  /* 0x00000059ff59723e */ /* 0x000fe400000000ff */
[----:B------:R-:W-:Y:S02]  /*14250*/  F2FP.F16.F32.PACK_AB R90, RZ, R90 ;  /* 0x0000005aff5a723e */ /* 0x000fe400000000ff */
[----:B------:R-:W-:Y:S01]  /*14260*/  IADD3.X R9, R5, UR8, RZ, P4, !PT ;  /* 0x0000000805097c10 */ /* 0x000fe2000a7fe4ff */
[----:B------:R-:W-:Y:S01]  /*14270*/  @P0 STG.E.U16 desc[UR20][R4.64], R88 ;  /* 0x0000005804000986 */ /* 0x000fe2000c101514 */
[----:B------:R-:W-:-:S02]  /*14280*/  ISETP.GT.AND P0, PT, R0, 0x1, P1 ;  /* 0x000000010000780c */ /* 0x000fc40000f04270 */
[C---:B------:R-:W-:Y:S01]  /*14290*/  ISETP.GT.AND P4, PT, R0.reuse, 0x9, P3 ;  /* 0x000000090000780c */ /* 0x040fe20001f84270 */
[----:B------:R-:W-:Y:S01]  /*142a0*/  @P2 STG.E.U16 desc[UR20][R4.64+0x2], R89 ;  /* 0x0000025904002986 */ /* 0x000fe2000c101514 */
[C---:B------:R-:W-:Y:S01]  /*142b0*/  ISETP.GT.AND P2, PT, R0.reuse, 0x8, P3 ;  /* 0x000000080000780c */ /* 0x040fe20001f44270 */
[----:B------:R-:W-:Y:S02]  /*142c0*/  FMUL R91, R91, UR11 ;  /* 0x0000000b5b5b7c20 */ /* 0x000fe40008400000 */
[----:B------:R-:W-:Y:S01]  /*142d0*/  @P5 STG.E.U16 desc[UR20][R8.64], R90 ;  /* 0x0000005a08005986 */ /* 0x000fe2000c101514 */
[----:B------:R-:W-:Y:S01]  /*142e0*/  ISETP.GT.AND P5, PT, R0, 0x8, P1 ;  /* 0x000000080000780c */ /* 0x000fe20000fa4270 */
[----:B------:R-:W-:Y:S01]  /*142f0*/  FMUL R92, R92, UR11 ;  /* 0x0000000b5c5c7c20 */ /* 0x000fe20008400000 */
[----:B------:R-:W-:Y:S01]  /*14300*/  FMUL R93, R93, UR11 ;  /* 0x0000000b5d5d7c20 */ /* 0x000fe20008400000 */
[----:B------:R-:W-:Y:S01]  /*14310*/  FMUL R94, R94, UR11 ;  /* 0x0000000b5e5e7c20 */ /* 0x000fe20008400000 */
[----:B------:R-:W-:-:S02]  /*14320*/  F2FP.F16.F32.PACK_AB R91, RZ, R91 ;  /* 0x0000005bff5b723e */ /* 0x000fc400000000ff */
[----:B------:R-:W-:Y:S02]  /*14330*/  F2FP.F16.F32.PACK_AB R92, RZ, R92 ;  /* 0x0000005cff5c723e */ /* 0x000fe400000000ff */
[----:B------:R-:W-:Y:S02]  /*14340*/  F2FP.F16.F32.PACK_AB R93, RZ, R93 ;  /* 0x0000005dff5d723e */ /* 0x000fe400000000ff */
[----:B------:R-:W-:Y:S01]  /*14350*/  F2FP.F16.F32.PACK_AB R94, RZ, R94 ;  /* 0x0000005eff5e723e */ /* 0x000fe200000000ff */
[----:B------:R1:W-:Y:S01]  /*14360*/  @P0 STG.E.U16 desc[UR20][R8.64+0x2], R91 ;  /* 0x0000025b08000986 */ /* 0x0003e2000c101514 */
[----:B------:R-:W-:-:S03]  /*14370*/  ISETP.GT.AND P0, PT, R0, 0x9, P1 ;  /* 0x000000090000780c */ /* 0x000fc60000f04270 */
[----:B------:R-:W-:Y:S01]  /*14380*/  @P2 STG.E.U16 desc[UR20][R4.64+0x10], R92 ;  /* 0x0000105c04002986 */ /* 0x000fe2000c101514 */
[----:B------:R-:W-:-:S03]  /*14390*/  ISETP.GT.AND P2, PT, R0, 0x10, P3 ;  /* 0x000000100000780c */ /* 0x000fc60001f44270 */
        /* <DEDUP_REMOVED lines=140> */
[----:B------:R-:W-:Y:S04]  /*14c60*/  @P0 STG.E.U16 desc[UR20][R6.64+0x92], R127 ;  /* 0x0000927f06000986 */ /* 0x000fe8000c101514 */
[----:B------:R-:W-:Y:S01]  /*14c70*/  @P2 STG.E.U16 desc[UR20][R4.64+0xa0], R128 ;  /* 0x0000a08004002986 */ /* 0x000fe2000c101514 */
[----:B------:R-:W-:-:S03]  /*14c80*/  ISETP.GT.AND P2, PT, R0, 0x51, P1 ;  /* 0x000000510000780c */ /* 0x000fc60000f44270 */
[----:B------:R-:W-:Y:S01]  /*14c90*/  @P4 STG.E.U16 desc[UR20][R4.64+0xa2], R129 ;  /* 0x0000a28104004986 */ /* 0x000fe2000c101514 */
[----:B------:R-:W-:-:S03]  /*14ca0*/  FMUL R131, R131, UR11 ;  /* 0x0000000b83837c20 */ /* 0x000fc60008400000 */
[----:B------:R-:W-:Y:S01]  /*14cb0*/  @P5 STG.E.U16 desc[UR20][R6.64+0xa0], R130 ;  /* 0x0000a08206005986 */ /* 0x000fe2000c101514 */
[----:B------:R-:W-:Y:S01]  /*14cc0*/  ISETP.GT.AND P5, PT, R0, 0x59, P3 ;  /* 0x000000590000780c */ /* 0x000fe20001fa4270 */
[----:B------:R-:W-:Y:S01]  /*14cd0*/  FMUL R133, R133, UR11 ;  /* 0x0000000b85857c20 */ /* 0x000fe20008400000 */
[----:B------:R-:W-:-:S04]  /*14ce0*/  F2FP.F16.F32.PACK_AB R131, RZ, R131 ;  /* 0x00000083ff83723e */ /* 0x000fc800000000ff */
[----:B------:R-:W-:Y:S01]  /*14cf0*/  F2FP.F16.F32.PACK_AB R133, RZ, R133 ;  /* 0x00000085ff85723e */ /* 0x000fe200000000ff */
[----:B------:R-:W-:Y:S01]  /*14d00*/  @P2 STG.E.U16 desc[UR20][R6.64+0xa2], R131 ;  /* 0x0000a28306002986 */ /* 0x000fe2000c101514 */
[C---:B------:R-:W-:Y:S02]  /*14d10*/  ISETP.GT.AND P4, PT, R0.reuse, 0x58, P3 ;  /* 0x000000580000780c */ /* 0x040fe40001f84270 */
[----:B------:R-:W-:Y:S01]  /*14d20*/  ISETP.GT.AND P0, PT, R0, 0x58, P1 ;  /* 0x000000580000780c */ /* 0x000fe20000f04270 */
[----:B------:R-:W-:Y:S01]  /*14d30*/  FMUL R132, R132, UR11 ;  /* 0x0000000b84847c20 */ /* 0x000fe20008400000 */
[C---:B------:R-:W-:Y:S01]  /*14d40*/  ISETP.GT.AND P2, PT, R0.reuse, 0x59, P1 ;  /* 0x000000590000780c */ /* 0x040fe20000f44270 */
[----:B------:R-:W-:Y:S01]  /*14d50*/  @P5 STG.E.U16 desc[UR20][R4.64+0xb2], R133 ;  /* 0x0000b28504005986 */ /* 0x000fe2000c101514 */
[----:B------:R-:W-:Y:S01]  /*14d60*/  ISETP.GT.AND P5, PT, R0, 0x60, P3 ;  /* 0x000000600000780c */ /* 0x000fe20001fa4270 */
[----:B------:R-:W-:Y:S01]  /*14d70*/  FMUL R134, R134, UR11 ;  /* 0x0000000b86867c20 */ /* 0x000fe20008400000 */
        /* <DEDUP_REMOVED lines=8> */
[----:B------:R-:W-:Y:S01]  /*14e00*/  @P4 STG.E.U16 desc[UR20][R4.64+0xb0], R132 ;  /* 0x0000b08404004986 */ /* 0x000fe2000c101514 */
[----:B------:R-:W-:-:S03]  /*14e10*/  F2FP.F16.F32.PACK_AB R137, RZ, R137 ;  /* 0x00000089ff89723e */ /* 0x000fc600000000ff */
[----:B------:R-:W-:Y:S01]  /*14e20*/  @P0 STG.E.U16 desc[UR20][R6.64+0xb0], R134 ;  /* 0x0000b08606000986 */ /* 0x000fe2000c101514 */
[----:B------:R-:W-:-:S03]  /*14e30*/  ISETP.GT.AND P4, PT, R0, 0x60, P1 ;  /* 0x000000600000780c */ /* 0x000fc60000f84270 */
[----:B------:R-:W-:Y:S01]  /*14e40*/  @P2 STG.E.U16 desc[UR20][R6.64+0xb2], R135 ;  /* 0x0000b28706002986 */ /* 0x000fe2000c101514 */
[----:B------:R-:W-:-:S03]  /*14e50*/  FMUL R138, R138, UR11 ;  /* 0x0000000b8a8a7c20 */ /* 0x000fc60008400000 */
[----:B------:R-:W-:Y:S01]  /*14e60*/  @P5 STG.E.U16 desc[UR20][R4.64+0xc0], R136 ;  /* 0x0000c08804005986 */ /* 0x000fe2000c101514 */
[----:B------:R-:W-:-:S03]  /*14e70*/  ISETP.GT.AND P5, PT, R0, 0x61, P1 ;  /* 0x000000610000780c */ /* 0x000fc60000fa4270 */
[----:B------:R-:W-:Y:S01]  /*14e80*/  @P6 STG.E.U16 desc[UR20][R4.64+0xc2], R137 ;  /* 0x0000c28904006986 */ /* 0x000fe2000c101514 */
[----:B------:R-:W-:Y:S01]  /*14e90*/  ISETP.GT.AND P6, PT, R0, 0x68, P3 ;  /* 0x000000680000780c */ /* 0x000fe20001fc4270 */
[----:B------:R-:W-:Y:S01]  /*14ea0*/  FMUL R139, R139, UR11 ;  /* 0x0000000b8b8b7c20 */ /* 0x000fe20008400000 */
[----:B------:R-:W-:Y:S01]  /*14eb0*/  FMUL R140, R140, UR11 ;  /* 0x0000000b8c8c7c20 */ /* 0x000fe20008400000 */
[----:B------:R-:W-:-:S03]  /*14ec0*/  F2FP.F16.F32.PACK_AB R138, RZ, R138 ;  /* 0x0000008aff8a723e */ /* 0x000fc600000000ff */
        /* <DEDUP_REMOVED lines=11> */
[----:B------:R-:W-:-:S03]  /*14f80*/  F2FP.F16.F32.PACK_AB R141, RZ, R141 ;  /* 0x0000008dff8d723e */ /* 0x000fc600000000ff */
[----:B------:R-:W-:Y:S02]  /*14f90*/  F2FP.F16.F32.PACK_AB R142, RZ, R142 ;  /* 0x0000008eff8e723e */ /* 0x000fe400000000ff */
[----:B------:R-:W-:Y:S01]  /*14fa0*/  F2FP.F16.F32.PACK_AB R143, RZ, R143 ;  /* 0x0000008fff8f723e */ /* 0x000fe200000000ff */
[----:B------:R-:W-:Y:S04]  /*14fb0*/  @P4 STG.E.U16 desc[UR20][R4.64+0xd2], R141 ;  /* 0x0000d28d04004986 */ /* 0x000fe8000c101514 */
[----:B------:R-:W-:Y:S01]  /*14fc0*/  @P5 STG.E.U16 desc[UR20][R6.64+0xd0], R142 ;  /* 0x0000d08e06005986 */ /* 0x000fe2000c101514 */
[----:B------:R-:W-:-:S03]  /*14fd0*/  ISETP.GT.AND P5, PT, R0, 0x70, P3 ;  /* 0x000000700000780c */ /* 0x000fc60001fa4270 */
[----:B------:R-:W-:Y:S01]  /*14fe0*/  @P6 STG.E.U16 desc[UR20][R6.64+0xd2], R143 ;  /* 0x0000d28f06006986 */ /* 0x000fe2000c101514 */
[----:B------:R-:W-:Y:S01]  /*14ff0*/  ISETP.GT.AND P6, PT, R0, 0x71, P3 ;  /* 0x000000710000780c */ /* 0x000fe20001fc4270 */
[----:B------:R-:W-:Y:S01]  /*15000*/  FMUL R144, R144, UR11 ;  /* 0x0000000b90907c20 */ /* 0x000fe20008400000 */
[----:B------:R-:W-:Y:S01]  /*15010*/  FMUL R145, R145, UR11 ;  /* 0x0000000b91917c20 */ /* 0x000fe20008400000 */
[----:B------:R-:W-:-:S03]  /*15020*/  ISETP.GT.AND P4, PT, R0, 0x70, P1 ;  /* 0x000000700000780c */ /* 0x000fc60000f84270 */
[----:B------:R-:W-:Y:S02]  /*15030*/  F2FP.F16.F32.PACK_AB R144, RZ, R144 ;  /* 0x00000090ff90723e */ /* 0x000fe400000000ff */
[----:B------:R-:W-:Y:S01]  /*15040*/  F2FP.F16.F32.PACK_AB R145, RZ, R145 ;  /* 0x00000091ff91723e */ /* 0x000fe200000000ff */
[----:B------:R-:W-:Y:S02]  /*15050*/  FMUL R146, R146, UR11 ;  /* 0x0000000b92927c20 */ /* 0x000fe40008400000 */
[----:B------:R-:W-:Y:S01]  /*15060*/  @P5 STG.E.U16 desc[UR20][R4.64+0xe0], R144 ;  /* 0x0000e09004005986 */ /* 0x000fe2000c101514 */
[----:B------:R-:W-:-:S03]  /*15070*/  ISETP.GT.AND P5, PT, R0, 0x71, P1 ;  /* 0x000000710000780c */ /* 0x000fc60000fa4270 */
[----:B------:R-:W-:Y:S01]  /*15080*/  @P6 STG.E.U16 desc[UR20][R4.64+0xe2], R145 ;  /* 0x0000e29104006986 */ /* 0x000fe2000c101514 */
[C---:B------:R-:W-:Y:S02]  /*15090*/  ISETP.GT.AND P6, PT, R0.reuse, 0x78, P3 ;  /* 0x000000780000780c */ /* 0x040fe40001fc4270 */
[----:B------:R-:W-:Y:S01]  /*150a0*/  ISETP.GT.AND P3, PT, R0, 0x79, P3 ;  /* 0x000000790000780c */ /* 0x000fe20001f64270 */
[----:B------:R-:W-:Y:S01]  /*150b0*/  FMUL R147, R147, UR11 ;  /* 0x0000000b93937c20 */ /* 0x000fe20008400000 */
[----:B------:R-:W-:Y:S01]  /*150c0*/  F2FP.F16.F32.PACK_AB R146, RZ, R146 ;  /* 0x00000092ff92723e */ /* 0x000fe200000000ff */
[----:B------:R-:W-:Y:S01]  /*150d0*/  FMUL R149, R149, UR11 ;  /* 0x0000000b95957c20 */ /* 0x000fe20008400000 */
[----:B------:R-:W-:Y:S02]  /*150e0*/  FMUL R148, R148, UR11 ;  /* 0x0000000b94947c20 */ /* 0x000fe40008400000 */
[----:B------:R-:W-:Y:S01]  /*150f0*/  F2FP.F16.F32.PACK_AB R147, RZ, R147 ;  /* 0x00000093ff93723e */ /* 0x000fe200000000ff */
[----:B------:R-:W-:Y:S01]  /*15100*/  @P4 STG.E.U16 desc[UR20][R6.64+0xe0], R146 ;  /* 0x0000e09206004986 */ /* 0x000fe2000c101514 */
[----:B------:R-:W-:-:S02]  /*15110*/  ISETP.GT.AND P4, PT, R0, 0x78, P1 ;  /* 0x000000780000780c */ /* 0x000fc40000f84270 */
[----:B------:R-:W-:Y:S02]  /*15120*/  F2FP.F16.F32.PACK_AB R149, RZ, R149 ;  /* 0x00000095ff95723e */ /* 0x000fe400000000ff */
[----:B------:R-:W-:Y:S01]  /*15130*/  ISETP.GT.AND P2, PT, R14, 0xc0, PT ;  /* 0x000000c00e00780c */ /* 0x000fe20003f44270 */
[----:B------:R-:W-:Y:S01]  /*15140*/  @P5 STG.E.U16 desc[UR20][R6.64+0xe2], R147 ;  /* 0x0000e29306005986 */ /* 0x000fe2000c101514 */
[----:B-1----:R-:W-:Y:S02]  /*15150*/  MOV R9, UR14 ;  /* 0x0000000e00097c02 */ /* 0x002fe40008000f00 */
[----:B------:R-:W-:Y:S01]  /*15160*/  ISETP.GT.AND P1, PT, R0, 0x79, P1 ;  /* 0x000000790000780c */ /* 0x000fe20000f24270 */
[----:B------:R-:W-:Y:S01]  /*15170*/  @P3 STG.E.U16 desc[UR20][R4.64+0xf2], R149 ;  /* 0x0000f29504003986 */ /* 0x000fe2000c101514 */
[----:B------:R-:W-:Y:S01]  /*15180*/  F2FP.F16.F32.PACK_AB R148, RZ, R148 ;  /* 0x00000094ff94723e */ /* 0x000fe200000000ff */
[----:B------:R-:W-:Y:S01]  /*15190*/  FMUL R150, R150, UR11 ;  /* 0x0000000b96967c20 */ /* 0x000fe20008400000 */
[----:B------:R-:W-:Y:S01]  /*151a0*/  ISETP.GT.AND P3, PT, R0, RZ, P2 ;  /* 0x000000ff0000720c */ /* 0x000fe20001764270 */
[----:B------:R-:W-:Y:S01]  /*151b0*/  FMUL R151, R151, UR11 ;  /* 0x0000000b97977c20 */ /* 0x000fe20008400000 */
[----:B------:R-:W-:Y:S01]  /*151c0*/  UIMAD UR6, UR15, 0x180, URZ ;  /* 0x000001800f0678a4 */ /* 0x000fe2000f8e023f */
[----:B------:R-:W-:Y:S01]  /*151d0*/  FMUL R24, R24, UR11 ;  /* 0x0000000b18187c20 */ /* 0x000fe20008400000 */
[----:B------:R-:W-:Y:S01]  /*151e0*/  IMAD.WIDE.U32 R2, R9, 0x180, R2 ;  /* 0x0000018009027825 */ /* 0x000fe200078e0002 */
[----:B------:R1:W-:Y:S01]  /*151f0*/  @P6 STG.E.U16 desc[UR20][R4.64+0xf0], R148 ;  /* 0x0000f09404006986 */ /* 0x0003e2000c101514 */
[----:B------:R-:W-:-:S02]  /*15200*/  F2FP.F16.F32.PACK_AB R150, RZ, R150 ;  /* 0x00000096ff96723e */ /* 0x000fc400000000ff */
[----:B------:R-:W-:Y:S01]  /*15210*/  F2FP.F16.F32.PACK_AB R151, RZ, R151 ;  /* 0x00000097ff97723e */ /* 0x000fe200000000ff */
[----:B------:R-:W-:Y:S01]  /*15220*/  VIADD R3, R3, UR6 ;  /* 0x0000000603037c36 */ /* 0x000fe20008000000 */
[----:B------:R-:W-:Y:S02]  /*15230*/  ISETP.GT.AND P5, PT, R0, 0x1, P2 ;  /* 0x000000010000780c */ /* 0x000fe400017a4270 */
[----:B------:R-:W-:Y:S01]  /*15240*/  F2FP.F16.F32.PACK_AB R24, RZ, R24 ;  /* 0x00000018ff18723e */ /* 0x000fe200000000ff */
[----:B------:R-:W-:Y:S01]  /*15250*/  FMUL R25, R25, UR11 ;  /* 0x0000000b19197c20 */ /* 0x000fe20008400000 */
[----:B-1----:R-:W-:Y:S02]  /*15260*/  @P4 IMAD.MOV.U32 R4, RZ, RZ, R6 ;  /* 0x000000ffff044224 */ /* 0x002fe400078e0006 */
[----:B------:R-:W-:Y:S01]  /*15270*/  @P4 IMAD.MOV.U32 R5, RZ, RZ, R7 ;  /* 0x000000ffff054224 */ /* 0x000fe200078e0007 */
[----:B------:R-:W-:-:S04]  /*15280*/  ISETP.GT.AND P0, PT, R14, 0xc8, PT ;  /* 0x000000c80e00780c */ /* 0x000fc80003f04270 */
[----:B------:R1:W-:Y:S01]  /*15290*/  @P4 STG.E.U16 desc[UR20][R4.64+0xf0], R150 ;  /* 0x0000f09604004986 */ /* 0x0003e2000c101514 */
[----:B------:R-:W-:-:S03]  /*152a0*/  F2FP.F16.F32.PACK_AB R25, RZ, R25 ;  /* 0x00000019ff19723e */ /* 0x000fc600000000ff */
[----:B------:R2:W-:Y:S04]  /*152b0*/  @P1 STG.E.U16 desc[UR20][R6.64+0xf2], R151 ;  /* 0x0000f29706001986 */ /* 0x0005e8000c101514 */
[----:B------:R-:W-:Y:S01]  /*152c0*/  @P3 STG.E.U16 desc[UR20][R2.64], R24 ;  /* 0x0000001802003986 */ /* 0x000fe2000c101514 */
[----:B------:R-:W-:Y:S01]  /*152d0*/  ISETP.GT.AND P3, PT, R0, RZ, P0 ;  /* 0x000000ff0000720c */ /* 0x000fe20000764270 */
[----:B------:R-:W-:Y:S01]  /*152e0*/  FMUL R26, R26, UR11 ;  /* 0x0000000b1a1a7c20 */ /* 0x000fe20008400000 */
[----:B-1----:R-:W-:Y:S01]  /*152f0*/  IADD3 R4, P1, R2, UR9, RZ ;  /* 0x0000000902047c10 */ /* 0x002fe2000ff3e0ff */
[----:B------:R-:W-:Y:S01]  /*15300*/  @P5 STG.E.U16 desc[UR20][R2.64+0x2], R25 ;  /* 0x0000021902005986 */ /* 0x000fe2000c101514 */
[C---:B------:R-:W-:Y:S02]  /*15310*/  ISETP.GT.AND P6, PT, R0.reuse, 0x1, P0 ;  /* 0x000000010000780c */ /* 0x040fe400007c4270 */
[----:B------:R-:W-:Y:S01]  /*15320*/  ISETP.GT.AND P5, PT, R0, 0x8, P2 ;  /* 0x000000080000780c */ /* 0x000fe200017a4270 */
[----:B------:R-:W-:Y:S01]  /*15330*/  FMUL R27, R27, UR11 ;  /* 0x0000000b1b1b7c20 */ /* 0x000fe20008400000 */
[----:B------:R-:W-:-:S02]  /*15340*/  F2FP.F16.F32.PACK_AB R26, RZ, R26 ;  /* 0x0000001aff1a723e */ /* 0x000fc400000000ff */
[----:B------:R-:W-:Y:S02]  /*15350*/  IADD3.X R5, R3, UR8, RZ, P1, !PT ;  /* 0x0000000803057c10 */ /* 0x000fe40008ffe4ff */
[----:B------:R-:W-:Y:S01]  /*15360*/  ISETP.GT.AND P4, PT, R0, 0x9, P2 ;  /* 0x000000090000780c */ /* 0x000fe20001784270 */
[----:B------:R-:W-:Y:S01]  /*15370*/  FMUL R28, R28, UR11 ;  /* 0x0000000b1c1c7c20 */ /* 0x000fe20008400000 */
[----:B------:R-:W-:Y:S01]  /*15380*/  FMUL R29, R29, UR11 ;  /* 0x0000000b1d1d7c20 */ /* 0x000fe20008400000 */
[----:B------:R-:W-:Y:S01]  /*15390*/  @P3 STG.E.U16 desc[UR20][R4.64], R26 ;  /* 0x0000001a04003986 */ /* 0x000fe2000c101514 */
[----:B------:R-:W-:Y:S02]  /*153a0*/  F2FP.F16.F32.PACK_AB R27, RZ, R27 ;  /* 0x0000001bff1b723e */ /* 0x000fe400000000ff */
[----:B------:R-:W-:Y:S02]  /*153b0*/  ISETP.GT.AND P3, PT, R0, 0x8, P0 ;  /* 0x000000080000780c */ /* 0x000fe40000764270 */
[----:B------:R-:W-:Y:S01]  /*153c0*/  F2FP.F16.F32.PACK_AB R28, RZ, R28 ;  /* 0x0000001cff1c723e */ /* 0x000fe200000000ff */
[----:B------:R-:W-:Y:S01]  /*153d0*/  FMUL R30, R30, UR11 ;  /* 0x0000000b1e1e7c20 */ /* 0x000fe20008400000 */
[----:B------:R-:W-:Y:S01]  /*153e0*/  F2FP.F16.F32.PACK_AB R29, RZ, R29 ;  /* 0x0000001dff1d723e */ /* 0x000fe200000000ff */
[----:B------:R-:W-:Y:S01]  /*153f0*/  @P6 STG.E.U16 desc[UR20][R4.64+0x2], R27 ;  /* 0x0000021b04006986 */ /* 0x000fe2000c101514 */
[----:B------:R-:W-:-:S03]  /*15400*/  ISETP.GT.AND P6, PT, R0, 0x9, P0 ;  /* 0x000000090000780c */ /* 0x000fc600007c4270 */
[----:B------:R-:W-:Y:S01]  /*15410*/  @P5 STG.E.U16 desc[UR20][R2.64+0x10], R28 ;  /* 0x0000101c02005986 */ /* 0x000fe2000c101514 */
[C---:B------:R-:W-:Y:S01]  /*15420*/  ISETP.GT.AND P5, PT, R0.reuse, 0x10, P2 ;  /* 0x000000100000780c */ /* 0x040fe200017a4270 */
[----:B------:R-:W-:Y:S01]  /*15430*/  FMUL R31, R31, UR11 ;  /* 0x0000000b1f1f7c20 */ /* 0x000fe20008400000 */
[----:B------:R-:W-:Y:S01]  /*15440*/  F2FP.F16.F32.PACK_AB R30, RZ, R30 ;  /* 0x0000001eff1e723e */ /* 0x000fe200000000ff */
[----:B------:R-:W-:Y:S01]  /*15450*/  @P4 STG.E.U16 desc[UR20][R2.64+0x12], R29 ;  /* 0x0000121d02004986 */ /* 0x000fe2000c101514 */
[----:B------:R-:W-:Y:S01]  /*15460*/  ISETP.GT.AND P4, PT, R0, 0x11, P2 ;  /* 0x000000110000780c */ /* 0x000fe20001784270 */
[----:B------:R-:W-:Y:S01]  /*15470*/  FMUL R32, R32, UR11 ;  /* 0x0000000b20207c20 */ /* 0x000fe20008400000 */
[----:B------:R-:W-:Y:S01]  /*15480*/  FMUL R33, R33, UR11 ;  /* 0x0000000b21217c20 */ /* 0x000fe20008400000 */
[----:B------:R-:W-:Y:S01]  /*15490*/  @P3 STG.E.U16 desc[UR20][R4.64+0x10], R30 ;  /* 0x0000101e04003986 */ /* 0x000fe2000c101514 */
[----:B------:R-:W-:Y:S02]  /*154a0*/  F2FP.F16.F32.PACK_AB R31, RZ, R31 ;  /* 0x0000001fff1f723e */ /* 0x000fe400000000ff */
[----:B------:R-:W-:-:S02]  /*154b0*/  ISETP.GT.AND P3, PT, R0, 0x10, P0 ;  /* 0x000000100000780c */ /* 0x000fc40000764270 */
[----:B------:R-:W-:Y:S01]  /*154c0*/  F2FP.F16.F32.PACK_AB R32, RZ, R32 ;  /* 0x00000020ff20723e */ /* 0x000fe200000000ff */
[----:B------:R-:W-:Y:S01]  /*154d0*/  FMUL R34, R34, UR11 ;  /* 0x0000000b22227c20 */ /* 0x000fe20008400000 */
[----:B------:R-:W-:Y:S01]  /*154e0*/  F2FP.F16.F32.PACK_AB R33, RZ, R33 ;  /* 0x00000021ff21723e */ /* 0x000fe200000000ff */
[----:B------:R-:W-:Y:S01]  /*154f0*/  @P6 STG.E.U16 desc[UR20][R4.64+0x12], R31 ;  /* 0x0000121f04006986 */ /* 0x000fe2000c101514 */
[----:B------:R-:W-:-:S03]  /*15500*/  ISETP.GT.AND P6, PT, R0, 0x11, P0 ;  /* 0x000000110000780c */ /* 0x000fc600007c4270 */
[----:B------:R-:W-:Y:S01]  /*15510*/  @P5 STG.E.U16 desc[UR20][R2.64+0x20], R32 ;  /* 0x0000202002005986 */ /* 0x000fe2000c101514 */
[----:B------:R-:W-:-:S03]  /*15520*/  F2FP.F16.F32.PACK_AB R34, RZ, R34 ;  /* 0x00000022ff22723e */ /* 0x000fc600000000ff */
[----:B------:R-:W-:Y:S01]  /*15530*/  @P4 STG.E.U16 desc[UR20][R2.64+0x22], R33 ;  /* 0x0000222102004986 */ /* 0x000fe2000c101514 */
[C---:B------:R-:W-:Y:S01]  /*15540*/  ISETP.GT.AND P4, PT, R0.reuse, 0x18, P2 ;  /* 0x000000180000780c */ /* 0x040fe20001784270 */
[----:B------:R-:W-:Y:S01]  /*15550*/  FMUL R35, R35, UR11 ;  /* 0x0000000b23237c20 */ /* 0x000fe20008400000 */
[----:B------:R-:W-:Y:S01]  /*15560*/  ISETP.GT.AND P5, PT, R0, 0x19, P2 ;  /* 0x000000190000780c */ /* 0x000fe200017a4270 */
[----:B------:R-:W-:Y:S01]  /*15570*/  FMUL R36, R36, UR11 ;  /* 0x0000000b24247c20 */ /* 0x000fe20008400000 */
[----:B------:R-:W-:Y:S01]  /*15580*/  FMUL R37, R37, UR11 ;  /* 0x0000000b25257c20 */ /* 0x000fe20008400000 */
[----:B------:R-:W-:Y:S01]  /*15590*/  @P3 STG.E.U16 desc[UR20][R4.64+0x20], R34 ;  /* 0x0000202204003986 */ /* 0x000fe2000c101514 */
[----:B------:R-:W-:Y:S02]  /*155a0*/  ISETP.GT.AND P3, PT, R0, 0x18, P0 ;  /* 0x000000180000780c */ /* 0x000fe40000764270 */
[----:B------:R-:W-:Y:S01]  /*155b0*/  F2FP.F16.F32.PACK_AB R35, RZ, R35 ;  /* 0x00000023ff23723e */ /* 0x000fe200000000ff */
[----:B------:R-:W-:Y:S01]  /*155c0*/  FMUL R38, R38, UR11 ;  /* 0x0000000b26267c20 */ /* 0x000fe20008400000 */
[----:B------:R-:W-:-:S02]  /*155d0*/  F2FP.F16.F32.PACK_AB R36, RZ, R36 ;  /* 0x00000024ff24723e */ /* 0x000fc400000000ff */
[----:B------:R-:W-:Y:S01]  /*155e0*/  F2FP.F16.F32.PACK_AB R37, RZ, R37 ;  /* 0x00000025ff25723e */ /* 0x000fe200000000ff */
[----:B------:R-:W-:Y:S01]  /*155f0*/  @P6 STG.E.U16 desc[UR20][R4.64+0x22], R35 ;  /* 0x0000222304006986 */ /* 0x000fe2000c101514 */
[----:B------:R-:W-:-:S03]  /*15600*/  F2FP.F16.F32.PACK_AB R38, RZ, R38 ;  /* 0x00000026ff26723e */ /* 0x000fc600000000ff */
[----:B------:R-:W-:Y:S01]  /*15610*/  @P4 STG.E.U16 desc[UR20][R2.64+0x30], R36 ;  /* 0x0000302402004986 */ /* 0x000fe2000c101514 */
[C---:B------:R-:W-:Y:S02]  /*15620*/  ISETP.GT.AND P4, PT, R0.reuse, 0x19, P0 ;  /* 0x000000190000780c */ /* 0x040fe40000784270 */
[C---:B------:R-:W-:Y:S01]  /*15630*/  ISETP.GT.AND P6, PT, R0.reuse, 0x20, P2 ;  /* 0x000000200000780c */ /* 0x040fe200017c4270 */
[----:B------:R-:W-:Y:S01]  /*15640*/  @P5 STG.E.U16 desc[UR20][R2.64+0x32], R37 ;  /* 0x0000322502005986 */ /* 0x000fe2000c101514 */
[----:B------:R-:W-:Y:S01]  /*15650*/  ISETP.GT.AND P5, PT, R0, 0x21, P2 ;  /* 0x000000210000780c */ /* 0x000fe200017a4270 */
[----:B------:R-:W-:Y:S01]  /*15660*/  FMUL R39, R39, UR11 ;  /* 0x0000000b27277c20 */ /* 0x000fe20008400000 */
[----:B------:R-:W-:Y:S01]  /*15670*/  FMUL R40, R40, UR11 ;  /* 0x0000000b28287c20 */ /* 0x000fe20008400000 */
[----:B------:R-:W-:Y:S01]  /*15680*/  FMUL R41, R41, UR11 ;  /* 0x0000000b29297c20 */ /* 0x000fe20008400000 */
[----:B------:R-:W-:Y:S01]  /*15690*/  @P3 STG.E.U16 desc[UR20][R4.64+0x30], R38 ;  /* 0x0000302604003986 */ /* 0x000fe2000c101514 */
[----:B------:R-:W-:Y:S01]  /*156a0*/  ISETP.GT.AND P3, PT, R0, 0x20, P0 ;  /* 0x000000200000780c */ /* 0x000fe20000764270 */
[----:B------:R-:W-:Y:S01]  /*156b0*/  FMUL R42, R42, UR11 ;  /* 0x0000000b2a2a7c20 */ /* 0x000fe20008400000 */
[----:B------:R-:W-:-:S02]  /*156c0*/  F2FP.F16.F32.PACK_AB R39, RZ, R39 ;  /* 0x00000027ff27723e */ /* 0x000fc400000000ff */
[----:B------:R-:W-:Y:S02]  /*156d0*/  F2FP.F16.F32.PACK_AB R40, RZ, R40 ;  /* 0x00000028ff28723e */ /* 0x000fe400000000ff */
[----:B------:R-:W-:Y:S01]  /*156e0*/  F2FP.F16.F32.PACK_AB R41, RZ, R41 ;  /* 0x00000029ff29723e */ /* 0x000fe200000000ff */
[----:B------:R-:W-:Y:S01]  /*156f0*/  @P4 STG.E.U16 desc[UR20][R4.64+0x32], R39 ;  /* 0x0000322704004986 */ /* 0x000fe2000c101514 */
[----:B------:R-:W-:Y:S02]  /*15700*/  F2FP.F16.F32.PACK_AB R42, RZ, R42 ;  /* 0x0000002aff2a723e */ /* 0x000fe400000000ff */
        /* <DEDUP_REMOVED lines=31> */
[----:B------:R-:W-:-:S03]  /*15900*/  F2FP.F16.F32.PACK_AB R50, RZ, R50 ;  /* 0x00000032ff32723e */ /* 0x000fc600000000ff */
[----:B------:R-:W-:Y:S01]  /*15910*/  @P6 STG.E.U16 desc[UR20][R2.64+0x60], R48 ;  /* 0x0000603002006986 */ /* 0x000fe2000c101514 */
[----:B--2---:R-:W-:-:S03]  /*15920*/  IADD3.X R7, R3, UR8, RZ, P1, !PT ;  /* 0x0000000803077c10 */ /* 0x004fc60008ffe4ff */
[----:B------:R-:W-:Y:S01]  /*15930*/  @P5 STG.E.U16 desc[UR20][R2.64+0x62], R49 ;  /* 0x0000623102005986 */ /* 0x000fe2000c101514 */
[C---:B------:R-:W-:Y:S02]  /*15940*/  ISETP.GT.AND P5, PT, R0.reuse, 0x31, P0 ;  /* 0x000000310000780c */ /* 0x040fe400007a4270 */
[C---:B------:R-:W-:Y:S01]  /*15950*/  ISETP.GT.AND P1, PT, R0.reuse, 0x38, P0 ;  /* 0x000000380000780c */ /* 0x040fe20000724270 */
[----:B------:R1:W-:Y:S01]  /*15960*/  @P3 STG.E.U16 desc[UR20][R4.64+0x60], R50 ;  /* 0x0000603204003986 */ /* 0x0003e2000c101514 */
[C---:B------:R-:W-:Y:S02]  /*15970*/  ISETP.GT.AND P3, PT, R0.reuse, 0x39, P0 ;  /* 0x000000390000780c */ /* 0x040fe40000764270 */
[C---:B------:R-:W-:Y:S01]  /*15980*/  ISETP.GT.AND P6, PT, R0.reuse, 0x38, P2 ;  /* 0x000000380000780c */ /* 0x040fe200017c4270 */
[----:B------:R-:W-:Y:S01]  /*15990*/  FMUL R51, R51, UR11 ;  /* 0x0000000b33337c20 */ /* 0x000fe20008400000 */
[----:B------:R-:W-:Y:S01]  /*159a0*/  ISETP.GT.AND P4, PT, R0, 0x39, P2 ;  /* 0x000000390000780c */ /* 0x000fe20001784270 */
[----:B------:R-:W-:Y:S01]  /*159b0*/  FMUL R52, R52, UR11 ;  /* 0x0000000b34347c20 */ /* 0x000fe20008400000 */
[----:B------:R-:W-:Y:S01]  /*159c0*/  FMUL R53, R53, UR11 ;  /* 0x0000000b35357c20 */ /* 0x000fe20008400000 */
[----:B------:R-:W-:Y:S01]  /*159d0*/  FMUL R54, R54, UR11 ;  /* 0x0000000b36367c20 */ /* 0x000fe20008400000 */
[----:B------:R-:W-:Y:S01]  /*159e0*/  FMUL R55, R55, UR11 ;  /* 0x0000000b37377c20 */ /* 0x000fe20008400000 */
[----:B------:R-:W-:-:S02]  /*159f0*/  F2FP.F16.F32.PACK_AB R51, RZ, R51 ;  /* 0x00000033ff33723e */ /* 0x000fc400000000ff */
[----:B------:R-:W-:Y:S02]  /*15a00*/  @P5 MOV R6, R4 ;  /* 0x0000000400065202 */ /* 0x000fe40000000f00 */
[----:B------:R-:W-:Y:S01]  /*15a10*/  F2FP.F16.F32.PACK_AB R52, RZ, R52 ;  /* 0x00000034ff34723e */ /* 0x000fe200000000ff */
[C---:B-1----:R-:W-:Y:S01]  /*15a20*/  VIADD R4, R2.reuse, UR9 ;  /* 0x0000000902047c36 */ /* 0x042fe20008000000 */
[----:B------:R-:W-:Y:S01]  /*15a30*/  F2FP.F16.F32.PACK_AB R53, RZ, R53 ;  /* 0x00000035ff35723e */ /* 0x000fe200000000ff */
[----:B------:R-:W-:Y:S01]  /*15a40*/  @P1 IMAD.MOV.U32 R5, RZ, RZ, R7 ;  /* 0x000000ffff051224 */ /* 0x000fe200078e0007 */
[----:B------:R-:W-:Y:S01]  /*15a50*/  F2FP.F16.F32.PACK_AB R54, RZ, R54 ;  /* 0x00000036ff36723e */ /* 0x000fe200000000ff */
[----:B------:R-:W-:Y:S01]  /*15a60*/  VIADD R8, R2, UR9 ;  /* 0x0000000902087c36 */ /* 0x000fe20008000000 */
[----:B------:R-:W-:Y:S01]  /*15a70*/  F2FP.F16.F32.PACK_AB R55, RZ, R55 ;  /* 0x00000037ff37723e */ /* 0x000fe200000000ff */
[----:B------:R-:W-:Y:S01]  /*15a80*/  @P5 STG.E.U16 desc[UR20][R6.64+0x62], R51 ;  /* 0x0000623306005986 */ /* 0x000fe2000c101514 */
[----:B------:R-:W-:-:S03]  /*15a90*/  @P3 MOV R9, R7 ;  /* 0x0000000700093202 */ /* 0x000fc60000000f00 */
[----:B------:R-:W-:Y:S04]  /*15aa0*/  @P6 STG.E.U16 desc[UR20][R2.64+0x70], R52 ;  /* 0x0000703402006986 */ /* 0x000fe8000c101514 */
[----:B------:R-:W-:Y:S04]  /*15ab0*/  @P4 STG.E.U16 desc[UR20][R2.64+0x72], R53 ;  /* 0x0000723502004986 */ /* 0x000fe8000c101514 */
[----:B------:R1:W-:Y:S01]  /*15ac0*/  @P1 STG.E.U16 desc[UR20][R4.64+0x70], R54 ;  /* 0x0000703604001986 */ /* 0x0003e2000c101514 */
[----:B------:R-:W-:-:S03]  /*15ad0*/  ISETP.GT.AND P1, PT, R0, 0x40, P0 ;  /* 0x000000400000780c */ /* 0x000fc60000724270 */
[----:B------:R2:W-:Y:S01]  /*15ae0*/  @P3 STG.E.U16 desc[UR20][R8.64+0x72], R55 ;  /* 0x0000723708003986 */ /* 0x0005e2000c101514 */
[C---:B------:R-:W-:Y:S02]  /*15af0*/  ISETP.GT.AND P3, PT, R0.reuse, 0x41, P0 ;  /* 0x000000410000780c */ /* 0x040fe40000764270 */
[C---:B------:R-:W-:Y:S02]  /*15b00*/  ISETP.GT.AND P4, PT, R0.reuse, 0x40, P2 ;  /* 0x000000400000780c */ /* 0x040fe40001784270 */
[----:B------:R-:W-:Y:S01]  /*15b10*/  ISETP.GT.AND P5, PT, R0, 0x41, P2 ;  /* 0x000000410000780c */ /* 0x000fe200017a4270 */
[----:B------:R-:W-:Y:S01]  /*15b20*/  FMUL R56, R56, UR11 ;  /* 0x0000000b38387c20 */ /* 0x000fe20008400000 */
[----:B------:R-:W-:Y:S01]  /*15b30*/  FMUL R57, R57, UR11 ;  /* 0x0000000b39397c20 */ /* 0x000fe20008400000 */
[----:B------:R-:W-:Y:S01]  /*15b40*/  FMUL R58, R58, UR11 ;  /* 0x0000000b3a3a7c20 */ /* 0x000fe20008400000 */
[----:B------:R-:W-:Y:S02]  /*15b50*/  FMUL R59, R59, UR11 ;  /* 0x0000000b3b3b7c20 */ /* 0x000fe40008400000 */
[----:B------:R-:W-:Y:S01]  /*15b60*/  F2FP.F16.F32.PACK_AB R56, RZ, R56 ;  /* 0x00000038ff38723e */ /* 0x000fe200000000ff */
[--C-:B-1----:R-:W-:Y:S01]  /*15b70*/  @P1 IMAD.MOV.U32 R5, RZ, RZ, R7.reuse ;  /* 0x000000ffff051224 */ /* 0x102fe200078e0007 */
[----:B------:R-:W-:Y:S01]  /*15b80*/  F2FP.F16.F32.PACK_AB R57, RZ, R57 ;  /* 0x00000039ff39723e */ /* 0x000fe200000000ff */
[----:B--2---:R-:W-:Y:S01]  /*15b90*/  @P3 IMAD.MOV.U32 R9, RZ, RZ, R7 ;  /* 0x000000ffff093224 */ /* 0x004fe200078e0007 */
[----:B------:R-:W-:-:S02]  /*15ba0*/  F2FP.F16.F32.PACK_AB R58, RZ, R58 ;  /* 0x0000003aff3a723e */ /* 0x000fc400000000ff */
[----:B------:R-:W-:Y:S01]  /*15bb0*/  F2FP.F16.F32.PACK_AB R59, RZ, R59 ;  /* 0x0000003bff3b723e */ /* 0x000fe200000000ff */
        /* <DEDUP_REMOVED lines=13> */
[----:B-1----:R-:W-:Y:S01]  /*15c90*/  @P1 IMAD.MOV.U32 R5, RZ, RZ, R7 ;  /* 0x000000ffff051224 */ /* 0x002fe200078e0007 */
[----:B------:R-:W-:-:S02]  /*15ca0*/  F2FP.F16.F32.PACK_AB R61, RZ, R61 ;  /* 0x0000003dff3d723e */ /* 0x000fc400000000ff */
[----:B------:R-:W-:Y:S02]  /*15cb0*/  F2FP.F16.F32.PACK_AB R62, RZ, R62 ;  /* 0x0000003eff3e723e */ /* 0x000fe400000000ff */
[----:B------:R-:W-:Y:S02]  /*15cc0*/  F2FP.F16.F32.PACK_AB R63, RZ, R63 ;  /* 0x0000003fff3f723e */ /* 0x000fe400000000ff */
[----:B--2---:R-:W-:Y:S01]  /*15cd0*/  @P3 MOV R9, R7 ;  /* 0x0000000700093202 */ /* 0x004fe20000000f00 */
[----:B------:R-:W-:Y:S01]  /*15ce0*/  @P4 STG.E.U16 desc[UR20][R2.64+0x90], R60 ;  /* 0x0000903c02004986 */ /* 0x000fe2000c101514 */
[----:B------:R-:W-:-:S03]  /*15cf0*/  ISETP.GT.AND P4, PT, R0, 0x50, P2 ;  /* 0x000000500000780c */ /* 0x000fc60001784270 */
[----:B------:R-:W-:Y:S01]  /*15d00*/  @P5 STG.E.U16 desc[UR20][R2.64+0x92], R61 ;  /* 0x0000923d02005986 */ /* 0x000fe2000c101514 */
[----:B------:R-:W-:-:S03]  /*15d10*/  FMUL R64, R64, UR11 ;  /* 0x0000000b40407c20 */ /* 0x000fc60008400000 */
[----:B------:R1:W-:Y:S01]  /*15d20*/  @P1 STG.E.U16 desc[UR20][R4.64+0x90], R62 ;  /* 0x0000903e04001986 */ /* 0x0003e2000c101514 */
[----:B------:R-:W-:-:S03]  /*15d30*/  ISETP.GT.AND P1, PT, R0, 0x50, P0 ;  /* 0x000000500000780c */ /* 0x000fc60000724270 */
[----:B------:R2:W-:Y:S01]  /*15d40*/  @P3 STG.E.U16 desc[UR20][R8.64+0x92], R63 ;  /* 0x0000923f08003986 */ /* 0x0005e2000c101514 */
        /* <DEDUP_REMOVED lines=8> */
[----:B------:R-:W-:Y:S01]  /*15dd0*/  ISETP.GT.AND P4, PT, R0, 0x58, P2 ;  /* 0x000000580000780c */ /* 0x000fe20001784270 */
[--C-:B-1----:R-:W-:Y:S01]  /*15de0*/  @P1 IMAD.MOV.U32 R5, RZ, RZ, R7.reuse ;  /* 0x000000ffff051224 */ /* 0x102fe200078e0007 */
[----:B------:R-:W-:Y:S01]  /*15df0*/  F2FP.F16.F32.PACK_AB R66, RZ, R66 ;  /* 0x00000042ff42723e */ /* 0x000fe200000000ff */
[----:B--2---:R-:W-:Y:S01]  /*15e00*/  @P3 IMAD.MOV.U32 R9, RZ, RZ, R7 ;  /* 0x000000ffff093224 */ /* 0x004fe200078e0007 */
[----:B------:R-:W-:Y:S01]  /*15e10*/  F2FP.F16.F32.PACK_AB R67, RZ, R67 ;  /* 0x00000043ff43723e */ /* 0x000fe200000000ff */
[----:B------:R-:W-:Y:S01]  /*15e20*/  FMUL R68, R68, UR11 ;  /* 0x0000000b44447c20 */ /* 0x000fe20008400000 */
[----:B------:R-:W-:Y:S04]  /*15e30*/  @P5 STG.E.U16 desc[UR20][R2.64+0xa2], R65 ;  /* 0x0000a24102005986 */ /* 0x000fe8000c101514 */
[----:B------:R1:W-:Y:S01]  /*15e40*/  @P1 STG.E.U16 desc[UR20][R4.64+0xa0], R66 ;  /* 0x0000a04204001986 */ /* 0x0003e2000c101514 */
[----:B------:R-:W-:-:S02]  /*15e50*/  ISETP.GT.AND P1, PT, R0, 0x58, P0 ;  /* 0x000000580000780c */ /* 0x000fc40000724270 */
[----:B------:R-:W-:Y:S01]  /*15e60*/  F2FP.F16.F32.PACK_AB R68, RZ, R68 ;  /* 0x00000044ff44723e */ /* 0x000fe200000000ff */
[----:B------:R2:W-:Y:S01]  /*15e70*/  @P3 STG.E.U16 desc[UR20][R8.64+0xa2], R67 ;  /* 0x0000a24308003986 */ /* 0x0005e2000c101514 */
[C---:B------:R-:W-:Y:S02]  /*15e80*/  ISETP.GT.AND P3, PT, R0.reuse, 0x59, P0 ;  /* 0x000000590000780c */ /* 0x040fe40000764270 */
[C---:B------:R-:W-:Y:S01]  /*15e90*/  ISETP.GT.AND P5, PT, R0.reuse, 0x59, P2 ;  /* 0x000000590000780c */ /* 0x040fe200017a4270 */
[----:B------:R-:W-:Y:S01]  /*15ea0*/  FMUL R69, R69, UR11 ;  /* 0x0000000b45457c20 */ /* 0x000fe20008400000 */
[----:B------:R-:W-:Y:S01]  /*15eb0*/  @P4 STG.E.U16 desc[UR20][R2.64+0xb0], R68 ;  /* 0x0000b04402004986 */ /* 0x000fe2000c101514 */
[----:B------:R-:W-:Y:S01]  /*15ec0*/  ISETP.GT.AND P4, PT, R0, 0x60, P2 ;  /* 0x000000600000780c */ /* 0x000fe20001784270 */
[----:B------:R-:W-:Y:S01]  /*15ed0*/  FMUL R70, R70, UR11 ;  /* 0x0000000b46467c20 */ /* 0x000fe20008400000 */
[----:B------:R-:W-:Y:S01]  /*15ee0*/  FMUL R71, R71, UR11 ;  /* 0x0000000b47477c20 */ /* 0x000fe20008400000 */
[----:B------:R-:W-:Y:S01]  /*15ef0*/  FMUL R72, R72, UR11 ;  /* 0x0000000b48487c20 */ /* 0x000fe20008400000 */
[----:B------:R-:W-:Y:S01]  /*15f00*/  F2FP.F16.F32.PACK_AB R69, RZ, R69 ;  /* 0x00000045ff45723e */ /* 0x000fe200000000ff */
[----:B-1----:R-:W-:Y:S01]  /*15f10*/  @P1 IMAD.MOV.U32 R5, RZ, RZ, R7 ;  /* 0x000000ffff051224 */ /* 0x002fe200078e0007 */
[----:B------:R-:W-:-:S02]  /*15f20*/  F2FP.F16.F32.PACK_AB R70, RZ, R70 ;  /* 0x00000046ff46723e */ /* 0x000fc400000000ff */
[----:B------:R-:W-:Y:S02]  /*15f30*/  F2FP.F16.F32.PACK_AB R71, RZ, R71 ;  /* 0x00000047ff47723e */ /* 0x000fe400000000ff */
[----:B--2---:R-:W-:Y:S01]  /*15f40*/  @P3 MOV R9, R7 ;  /* 0x0000000700093202 */ /* 0x004fe20000000f00 */
[----:B------:R-:W-:Y:S01]  /*15f50*/  @P5 STG.E.U16 desc[UR20][R2.64+0xb2], R69 ;  /* 0x0000b24502005986 */ /* 0x000fe2000c101514 */
[----:B------:R-:W-:Y:S02]  /*15f60*/  F2FP.F16.F32.PACK_AB R72, RZ, R72 ;  /* 0x00000048ff48723e */ /* 0x000fe400000000ff */
[----:B------:R-:W-:Y:S01]  /*15f70*/  ISETP.GT.AND P5, PT, R0, 0x61, P2 ;  /* 0x000000610000780c */ /* 0x000fe200017a4270 */
[----:B------:R1:W-:Y:S01]  /*15f80*/  @P1 STG.E.U16 desc[UR20][R4.64+0xb0], R70 ;  /* 0x0000b04604001986 */ /* 0x0003e2000c101514 */
[----:B------:R-:W-:-:S03]  /*15f90*/  FMUL R73, R73, UR11 ;  /* 0x0000000b49497c20 */ /* 0x000fc60008400000 */
[----:B------:R2:W-:Y:S01]  /*15fa0*/  @P3 STG.E.U16 desc[UR20][R8.64+0xb2], R71 ;  /* 0x0000b24708003986 */ /* 0x0005e2000c101514 */
[----:B------:R-:W-:-:S03]  /*15fb0*/  ISETP.GT.AND P3, PT, R0, 0x60, P0 ;  /* 0x000000600000780c */ /* 0x000fc60000764270 */
[----:B------:R-:W-:Y:S01]  /*15fc0*/  @P4 STG.E.U16 desc[UR20][R2.64+0xc0], R72 ;  /* 0x0000c04802004986 */ /* 0x000fe2000c101514 */
[----:B------:R-:W-:Y:S02]  /*15fd0*/  ISETP.GT.AND P4, PT, R0, 0x61, P0 ;  /* 0x000000610000780c */ /* 0x000fe40000784270 */
[----:B------:R-:W-:Y:S01]  /*15fe0*/  F2FP.F16.F32.PACK_AB R73, RZ, R73 ;  /* 0x00000049ff49723e */ /* 0x000fe200000000ff */
[----:B------:R-:W-:Y:S01]  /*15ff0*/  FMUL R74, R74, UR11 ;  /* 0x0000000b4a4a7c20 */ /* 0x000fe20008400000 */
[----:B------:R-:W-:Y:S01]  /*16000*/  FMUL R75, R75, UR11 ;  /* 0x0000000b4b4b7c20 */ /* 0x000fe20008400000 */
[C---:B------:R-:W-:Y:S02]  /*16010*/  ISETP.GT.AND P1, PT, R0.reuse, 0x69, P2 ;  /* 0x000000690000780c */ /* 0x040fe40001724270 */
[----:B------:R-:W-:Y:S01]  /*16020*/  @P5 STG.E.U16 desc[UR20][R2.64+0xc2], R73 ;  /* 0x0000c24902005986 */ /* 0x000fe2000c101514 */
[----:B------:R-:W-:Y:S01]  /*16030*/  ISETP.GT.AND P5, PT, R0, 0x68, P2 ;  /* 0x000000680000780c */ /* 0x000fe200017a4270 */
[--C-:B-1----:R-:W-:Y:S01]  /*16040*/  @P3 IMAD.MOV.U32 R5, RZ, RZ, R7.reuse ;  /* 0x000000ffff053224 */ /* 0x102fe200078e0007 */
[----:B------:R-:W-:Y:S01]  /*16050*/  F2FP.F16.F32.PACK_AB R74, RZ, R74 ;  /* 0x0000004aff4a723e */ /* 0x000fe200000000ff */
[----:B------:R-:W-:Y:S01]  /*16060*/  FMUL R76, R76, UR11 ;  /* 0x0000000b4c4c7c20 */ /* 0x000fe20008400000 */
[----:B------:R-:W-:Y:S01]  /*16070*/  F2FP.F16.F32.PACK_AB R75, RZ, R75 ;  /* 0x0000004bff4b723e */ /* 0x000fe200000000ff */
[----:B--2---:R-:W-:-:S02]  /*16080*/  @P4 IMAD.MOV.U32 R9, RZ, RZ, R7 ;  /* 0x000000ffff094224 */ /* 0x004fc400078e0007 */
[----:B------:R-:W-:Y:S01]  /*16090*/  FMUL R77, R77, UR11 ;  /* 0x0000000b4d4d7c20 */ /* 0x000fe20008400000 */
[----:B------:R1:W-:Y:S01]  /*160a0*/  @P3 STG.E.U16 desc[UR20][R4.64+0xc0], R74 ;  /* 0x0000c04a04003986 */ /* 0x0003e2000c101514 */
[----:B------:R-:W-:Y:S02]  /*160b0*/  F2FP.F16.F32.PACK_AB R76, RZ, R76 ;  /* 0x0000004cff4c723e */ /* 0x000fe400000000ff */
[C---:B------:R-:W-:Y:S01]  /*160c0*/  ISETP.GT.AND P3, PT, R0.reuse, 0x68, P0 ;  /* 0x000000680000780c */ /* 0x040fe20000764270 */
[----:B------:R2:W-:Y:S01]  /*160d0*/  @P4 STG.E.U16 desc[UR20][R8.64+0xc2], R75 ;  /* 0x0000c24b08004986 */ /* 0x0005e2000c101514 */
[----:B------:R-:W-:Y:S02]  /*160e0*/  F2FP.F16.F32.PACK_AB R77, RZ, R77 ;  /* 0x0000004dff4d723e */ /* 0x000fe400000000ff */
[----:B------:R-:W-:Y:S01]  /*160f0*/  ISETP.GT.AND P4, PT, R0, 0x69, P0 ;  /* 0x000000690000780c */ /* 0x000fe20000784270 */
[----:B------:R-:W-:Y:S01]  /*16100*/  @P5 STG.E.U16 desc[UR20][R2.64+0xd0], R76 ;  /* 0x0000d04c02005986 */ /* 0x000fe2000c101514 */
[----:B------:R-:W-:-:S03]  /*16110*/  FMUL R78, R78, UR11 ;  /* 0x0000000b4e4e7c20 */ /* 0x000fc60008400000 */
[----:B------:R-:W-:Y:S01]  /*16120*/  @P1 STG.E.U16 desc[UR20][R2.64+0xd2], R77 ;  /* 0x0000d24d02001986 */ /* 0x000fe2000c101514 */
[----:B------:R-:W-:Y:S01]  /*16130*/  ISETP.GT.AND P1, PT, R0, 0x70, P2 ;  /* 0x000000700000780c */ /* 0x000fe20001724270 */
[----:B------:R-:W-:Y:S01]  /*16140*/  FMUL R79, R79, UR11 ;  /* 0x0000000b4f4f7c20 */ /* 0x000fe20008400000 */
[----:B------:R-:W-:Y:S01]  /*16150*/  FMUL R80, R80, UR11 ;  /* 0x0000000b50507c20 */ /* 0x000fe20008400000 */
[----:B------:R-:W-:Y:S01]  /*16160*/  F2FP.F16.F32.PACK_AB R78, RZ, R78 ;  /* 0x0000004eff4e723e */ /* 0x000fe200000000ff */
[----:B-1----:R-:W-:Y:S02]  /*16170*/  @P3 IMAD.MOV.U32 R5, RZ, RZ, R7 ;  /* 0x000000ffff053224 */ /* 0x002fe400078e0007 */
[----:B------:R-:W-:Y:S02]  /*16180*/  F2FP.F16.F32.PACK_AB R79, RZ, R79 ;  /* 0x0000004fff4f723e */ /* 0x000fe400000000ff */
[----:B--2---:R-:W-:Y:S02]  /*16190*/  @P4 MOV R9, R7 ;  /* 0x0000000700094202 */ /* 0x004fe40000000f00 */
[----:B------:R-:W-:Y:S01]  /*161a0*/  F2FP.F16.F32.PACK_AB R80, RZ, R80 ;  /* 0x00000050ff50723e */ /* 0x000fe200000000ff */
[----:B------:R1:W-:Y:S01]  /*161b0*/  @P3 STG.E.U16 desc[UR20][R4.64+0xd0], R78 ;  /* 0x0000d04e04003986 */ /* 0x0003e2000c101514 */
[----:B------:R-:W-:-:S02]  /*161c0*/  ISETP.GT.AND P6, PT, R0, 0x70, P0 ;  /* 0x000000700000780c */ /* 0x000fc400007c4270 */
[C---:B------:R-:W-:Y:S01]  /*161d0*/  ISETP.GT.AND P5, PT, R0.reuse, 0x71, P0 ;  /* 0x000000710000780c */ /* 0x040fe200007a4270 */
        /* <DEDUP_REMOVED lines=9> */
[----:B------:R-:W-:Y:S01]  /*16270*/  FMUL R84, R84, UR11 ;  /* 0x0000000b54547c20 */ /* 0x000fe20008400000 */
[----:B------:R-:W-:Y:S01]  /*16280*/  ISETP.GT.AND P0, PT, R0, 0x79, P0 ;  /* 0x000000790000780c */ /* 0x000fe20000704270 */
[----:B------:R-:W-:Y:S01]  /*16290*/  FMUL R85, R85, UR11 ;  /* 0x0000000b55557c20 */ /* 0x000fe20008400000 */
[----:B------:R-:W-:Y:S01]  /*162a0*/  FMUL R86, R86, UR11 ;  /* 0x0000000b56567c20 */ /* 0x000fe20008400000 */
[----:B------:R-:W-:Y:S01]  /*162b0*/  F2FP.F16.F32.PACK_AB R81, RZ, R81 ;  /* 0x00000051ff51723e */ /* 0x000fe200000000ff */
[----:B-1----:R-:W-:Y:S01]  /*162c0*/  @P6 IMAD.MOV.U32 R5, RZ, RZ, R7 ;  /* 0x000000ffff056224 */ /* 0x002fe200078e0007 */
[----:B------:R-:W-:Y:S01]  /*162d0*/  F2FP.F16.F32.PACK_AB R82, RZ, R82 ;  /* 0x00000052ff52723e */ /* 0x000fe200000000ff */
[----:B------:R-:W-:Y:S01]  /*162e0*/  @P3 IMAD.MOV.U32 R10, RZ, RZ, R2 ;  /* 0x000000ffff0a3224 */ /* 0x000fe200078e0002 */
[----:B------:R-:W-:-:S02]  /*162f0*/  F2FP.F16.F32.PACK_AB R83, RZ, R83 ;  /* 0x00000053ff53723e */ /* 0x000fc400000000ff */
[----:B--2---:R-:W-:Y:S01]  /*16300*/  @P5 MOV R9, R7 ;  /* 0x0000000700095202 */ /* 0x004fe20000000f00 */
[----:B------:R-:W-:Y:S01]  /*16310*/  @P2 IMAD.MOV.U32 R12, RZ, RZ, R2 ;  /* 0x000000ffff0c2224 */ /* 0x000fe200078e0002 */
[----:B------:R-:W-:Y:S01]  /*16320*/  @P3 MOV R11, R3 ;  /* 0x00000003000b3202 */ /* 0x000fe20000000f00 */
[----:B------:R-:W-:Y:S01]  /*16330*/  @P2 IMAD.MOV.U32 R13, RZ, RZ, R3 ;  /* 0x000000ffff0d2224 */ /* 0x000fe200078e0003 */
[----:B------:R-:W-:Y:S01]  /*16340*/  F2FP.F16.F32.PACK_AB R84, RZ, R84 ;  /* 0x00000054ff54723e */ /* 0x000fe200000000ff */
[C---:B------:R-:W-:Y:S01]  /*16350*/  VIADD R14, R2.reuse, UR9 ;  /* 0x00000009020e7c36 */ /* 0x040fe20008000000 */
[----:B------:R-:W-:Y:S01]  /*16360*/  F2FP.F16.F32.PACK_AB R85, RZ, R85 ;  /* 0x00000055ff55723e */ /* 0x000fe200000000ff */
[----:B------:R3:W-:Y:S01]  /*16370*/  @P1 STG.E.U16 desc[UR20][R2.64+0xe2], R81 ;  /* 0x0000e25102001986 */ /* 0x0007e2000c101514 */
[----:B------:R-:W-:Y:S01]  /*16380*/  F2FP.F16.F32.PACK_AB R86, RZ, R86 ;  /* 0x00000056ff56723e */ /* 0x000fe200000000ff */
[----:B------:R-:W-:Y:S02]  /*16390*/  @P4 IMAD.MOV.U32 R15, RZ, RZ, R7 ;  /* 0x000000ffff0f4224 */ /* 0x000fe400078e0007 */
[----:B------:R3:W-:Y:S01]  /*163a0*/  @P6 STG.E.U16 desc[UR20][R4.64+0xe0], R82 ;  /* 0x0000e05204006986 */ /* 0x0007e2000c101514 */
[----:B------:R-:W-:-:S03]  /*163b0*/  VIADD R16, R2, UR9 ;  /* 0x0000000902107c36 */ /* 0x000fc60008000000 */
[----:B------:R3:W-:Y:S04]  /*163c0*/  @P5 STG.E.U16 desc[UR20][R8.64+0xe2], R83 ;  /* 0x0000e25308005986 */ /* 0x0007e8000c101514 */
[----:B------:R3:W-:Y:S04]  /*163d0*/  @P3 STG.E.U16 desc[UR20][R10.64+0xf0], R84 ;  /* 0x0000f0540a003986 */ /* 0x0007e8000c101514 */
[----:B------:R3:W-:Y:S01]  /*163e0*/  @P2 STG.E.U16 desc[UR20][R12.64+0xf2], R85 ;  /* 0x0000f2550c002986 */ /* 0x0007e2000c101514 */
[----:B------:R-:W-:-:S03]  /*163f0*/  FMUL R87, R87, UR11 ;  /* 0x0000000b57577c20 */ /* 0x000fc60008400000 */
[----:B------:R3:W-:Y:S01]  /*16400*/  @P4 STG.E.U16 desc[UR20][R14.64+0xf0], R86 ;  /* 0x0000f0560e004986 */ /* 0x0007e2000c101514 */
[----:B------:R-:W-:Y:S05]  /*16410*/  @!P0 EXIT ;  /* 0x000000000000894d */ /* 0x000fea0003800000 */
[----:B------:R-:W-:Y:S01]  /*16420*/  F2FP.F16.F32.PACK_AB R87, RZ, R87 ;  /* 0x00000057ff57723e */ /* 0x000fe200000000ff */
[----:B------:R-:W-:-:S05]  /*16430*/  IMAD.MOV.U32 R17, RZ, RZ, R7 ;  /* 0x000000ffff117224 */ /* 0x000fca00078e0007 */
[----:B------:R-:W-:Y:S01]  /*16440*/  STG.E.U16 desc[UR20][R16.64+0xf2], R87 ;  /* 0x0000f25710007986 */ /* 0x000fe2000c101514 */
[----:B------:R-:W-:Y:S05]  /*16450*/  EXIT ;  /* 0x000000000000794d */ /* 0x000fea0003800000 */
.L_x_13:
[----:B------:R-:W-:-:S13]  /*16460*/  ISETP.NE.AND P0, PT, RZ, UR7, PT ;  /* 0x00000007ff007c0c */ /* 0x000fda000bf05270 */
[----:B------:R-:W-:Y:S05]  /*16470*/  @P0 EXIT ;  /* 0x000000000000094d */ /* 0x000fea0003800000 */
[----:B------:R-:W-:-:S13]  /*16480*/  ELECT P0, URZ, PT ;  /* 0x00000000003f782f */ /* 0x000fda0003800000 */
[----:B------:R-:W-:Y:S05]  /*16490*/  @!P0 BRA `(.L_x_528) ;  /* 0x00000008001c8947 */ /* 0x000fea0003800000 */
[----:B------:R-:W-:-:S06]  /*164a0*/  UISETP.GE.AND UP0, UPT, UR5, 0x1, UPT ;  /* 0x000000010500788c */ /* 0x000fcc000bf06270 */
[----:B------:R-:W-:-:S13]  /*164b0*/  PLOP3.LUT P0, PT, PT, PT, UP0, 0x80, 0x0 ;  /* 0x000000000000781c */ /* 0x000fda0003f0f008 */
[----:B------:R-:W-:Y:S05]  /*164c0*/  @!P0 BRA `(.L_x_528) ;  /* 0x0000000800108947 */ /* 0x000fea0003800000 */
[----:B------:R-:W0:Y:S01]  /*164d0*/  S2R R3, SR_CgaCtaId ;  /* 0x0000000000037919 */ /* 0x000e220000008800 */
[----:B------:R-:W-:Y:S01]  /*164e0*/  LOP3.LUT P0, RZ, R6, 0x1f, RZ, 0xc0, !PT ;  /* 0x0000001f06ff7812 */ /* 0x000fe2000780c0ff */
[----:B------:R-:W-:Y:S01]  /*164f0*/  IMAD.SHL.U32 R21, R7, 0x100, RZ ;  /* 0x0000010007157824 */ /* 0x000fe200078e00ff */
[----:B------:R-:W-:Y:S01]  /*16500*/  ULDC UR8, c[0x0][0x384] ;  /* 0x0000e10000087ab9 */ /* 0x000fe20000000800 */
[C---:B------:R-:W-:Y:S01]  /*16510*/  ISETP.NE.AND P1, PT, R11.reuse, RZ, PT ;  /* 0x000000ff0b00720c */ /* 0x040fe20003f25270 */
[----:B------:R-:W-:Y:S01]  /*16520*/  UIADD3 UR7, UR5, 0x1, URZ ;  /* 0x0000000105077890 */ /* 0x000fe2000fffe03f */
[----:B------:R-:W-:Y:S01]  /*16530*/  ISETP.NE.OR P0, PT, R11, RZ, !P0 ;  /* 0x000000ff0b00720c */ /* 0x000fe20004705670 */
[----:B------:R-:W-:Y:S01]  /*16540*/  IMAD.U32 R11, RZ, RZ, UR6 ;  /* 0x00000006ff0b7e24 */ /* 0x000fe2000f8e00ff */
[----:B------:R-:W-:Y:S01]  /*16550*/  ULDC UR9, c[0x0][0x388] ;  /* 0x0000e20000097ab9 */ /* 0x000fe20000000800 */
[----:B------:R-:W-:Y:S01]  /*16560*/  IMAD.HI.U32 R4, R21, UR8, RZ ;  /* 0x0000000815047c27 */ /* 0x000fe2000f8e00ff */
[----:B------:R-:W-:-:S03]  /*16570*/  CS2R R6, SRZ ;  /* 0x0000000000067805 */ /* 0x000fc6000001ff00 */
[----:B------:R-:W-:Y:S01]  /*16580*/  IMAD.MOV.U32 R5, RZ, RZ, 0x1 ;  /* 0x00000001ff057424 */ /* 0x000fe200078e00ff */
[----:B------:R-:W-:Y:S01]  /*16590*/  SHF.R.U32.HI R4, RZ, UR9, R4 ;  /* 0x00000009ff047c19 */ /* 0x000fe20008011604 */
[----:B------:R-:W-:Y:S02]  /*165a0*/  IMAD.MOV.U32 R10, RZ, RZ, RZ ;  /* 0x000000ffff0a7224 */ /* 0x000fe400078e00ff */
[----:B------:R-:W-:Y:S02]  /*165b0*/  IMAD.U32 R22, RZ, RZ, UR7 ;  /* 0x00000007ff167e24 */ /* 0x000fe4000f8e00ff */
[----:B0-----:R-:W-:-:S05]  /*165c0*/  IMAD.SHL.U32 R0, R3, 0x40, RZ ;  /* 0x0000004003007824 */ /* 0x001fca00078e00ff */
[----:B------:R-:W-:-:S04]  /*165d0*/  LOP3.LUT R0, R0, 0x40, RZ, 0xc0, !PT ;  /* 0x0000004000007812 */ /* 0x000fc800078ec0ff */
[----:B------:R-:W-:Y:S02]  /*165e0*/  LEA R2, R9, R0, 0x7 ;  /* 0x0000000009027211 */ /* 0x000fe400078e38ff */
[----:B------:R-:W-:Y:S02]  /*165f0*/  CS2R R8, SRZ ;  /* 0x0000000000087805 */ /* 0x000fe4000001ff00 */
[----:B------:R-:W-:Y:S02]  /*16600*/  SHF.L.U32 R0, R3, 0xc, RZ ;  /* 0x0000000c03007819 */ /* 0x000fe400000006ff */
[----:B------:R-:W-:Y:S02]  /*16610*/  LOP3.LUT R3, R11, 0x2, RZ, 0xfc, !PT ;  /* 0x000000020b037812 */ /* 0x000fe400078efcff */
[----:B------:R-:W-:-:S07]  /*16620*/  LOP3.LUT R0, R0, 0x1000, RZ, 0xc0, !PT ;  /* 0x0000100000007812 */ /* 0x000fce00078ec0ff */
.L_x_532:
[----:B------:R-:W0:Y:S01]  /*16630*/  S2R R12, SR_CgaCtaId ;  /* 0x00000000000c7919 */ /* 0x000e220000008800 */
[----:B------:R-:W-:-:S04]  /*16640*/  MOV R11, 0x400 ;  /* 0x00000400000b7802 */ /* 0x000fc80000000f00 */
[----:B0-----:R-:W-:Y:S02]  /*16650*/  LEA R20, R12, R11, 0x18 ;  /* 0x0000000b0c147211 */ /* 0x001fe400078ec0ff */
[----:B------:R-:W-:-:S03]  /*16660*/  SHF.L.U32 R11, R5, 0x1f, RZ ;  /* 0x0000001f050b7819 */ /* 0x000fc600000006ff */
[----:B------:R-:W-:-:S07]  /*16670*/  IMAD R12, R7, 0x8, R20 ;  /* 0x00000008070c7824 */ /* 0x000fce00078e0214 */
.L_x_529:
[----:B0-----:R0:W1:Y:S02]  /*16680*/  SYNCS.PHASECHK.TRANS64.TRYWAIT P2, [R12+URZ+0x30020], R11 ;  /* 0x0300200b0c0075a7 */ /* 0x001064000804017f */
[----:B-1----:R-:W-:Y:S05]  /*16690*/  @!P2 NANOSLEEP.SYNCS 0x989680 ;  /* 0x009896800000a95d */ /* 0x002fea0003900000 */
[----:B------:R-:W1:Y:S02]  /*166a0*/  @!P2 SYNCS.PHASECHK.TRANS64 P2, [R12+URZ+0x30020], R11 ;  /* 0x0300200b0c00a5a7 */ /* 0x000e64000804007f */
[----:B-1----:R-:W-:Y:S05]  /*166b0*/  @!P2 BRA `(.L_x_529) ;  /* 0xfffffffc00f0a947 */ /* 0x002fea000383ffff */
[----:B0-----:R-:W0:Y:S02]  /*166c0*/  @!P1 LDC R11, c[0x0][0x580] ;  /* 0x00016000ff0b9b82 */ /* 0x001e240000000800 */
[----:B0-----:R0:W-:Y:S02]  /*166d0*/  @!P1 SYNCS.ARRIVE.TRANS64 RZ, [R12+URZ+0x30000], R11 ;  /* 0x0300000b0cff99a7 */ /* 0x0011e4000800003f */
[----:B0-----:R-:W-:-:S04]  /*166e0*/  PRMT R11, R3, 0x9910, RZ ;  /* 0x00009910030b7816 */ /* 0x001fc800000000ff */
[----:B------:R-:W-:-:S13]  /*166f0*/  ISETP.NE.AND P2, PT, R11, 0x2, PT ;  /* 0x000000020b00780c */ /* 0x000fda0003f45270 */
[----:B------:R-:W-:Y:S05]  /*16700*/  @P2 BRA `(.L_x_530) ;  /* 0x0000000000042947 */ /* 0x000fea0003800000 */
[----:B------:R-:W-:Y:S01]  /*16710*/  BPT.TRAP 0x1 ;  /* 0x000000040000795c */ /* 0x000fe20000300000 */
.L_x_530:
[----:B------:R-:W-:Y:S05]  /*16720*/  @P0 BRA `(.L_x_531) ;  /* 0x0000000000040947 */ /* 0x000fea0003800000 */
[----:B------:R-:W-:Y:S01]  /*16730*/  BPT.TRAP 0x1 ;  /* 0x000000040000795c */ /* 0x000fe20000300000 */
.L_x_531:
[----:B------:R-:W0:Y:S01]  /*16740*/  LDC R14, c[0x0][0x380] ;  /* 0x0000e000ff0e7b82 */ /* 0x000e220000000800 */
[----:B------:R-:W-:Y:S01]  /*16750*/  R2UR UR7, R4 ;  /* 0x00000000040772ca */ /* 0x000fe200000e0000 */
[----:B------:R-:W-:Y:S01]  /*16760*/  ULDC UR13, c[0x0][0x38c] ;  /* 0x0000e300000d7ab9 */ /* 0x000fe20000000800 */
[----:B------:R-:W-:Y:S01]  /*16770*/  R2UR UR22, R20 ;  /* 0x00000000141672ca */ /* 0x000fe200000e0000 */
[----:B------:R-:W-:Y:S01]  /*16780*/  ULDC.64 UR8, c[0x0][0x3c8] ;  /* 0x0000f20000087ab9 */ /* 0x000fe20000000a00 */
[----:B------:R-:W-:Y:S01]  /*16790*/  UISETP.NE.AND UP0, UPT, UR13, 0x1, UPT ;  /* 0x000000010d00788c */ /* 0x000fe2000bf05270 */
[----:B------:R-:W-:Y:S01]  /*167a0*/  R2UR UR17, R12 ;  /* 0x000000000c1172ca */ /* 0x000fe200000e0000 */
[C---:B------:R-:W-:Y:S01]  /*167b0*/  VIADD R13, R10.reuse, 0x1 ;  /* 0x000000010a0d7836 */ /* 0x040fe20000000000 */
[----:B------:R-:W1:Y:S01]  /*167c0*/  LDC.64 R16, c[0x0][0x3f8] ;  /* 0x0000fe00ff107b82 */ /* 0x000e620000000a00 */
[----:B------:R-:W-:Y:S01]  /*167d0*/  ULDC UR25, c[0x0][0x398] ;  /* 0x0000e60000197ab9 */ /* 0x000fe20000000800 */
[----:B------:R-:W-:Y:S01]  /*167e0*/  R2UR UR18, R10 ;  /* 0x000000000a1272ca */ /* 0x000fe200000e0000 */
[----:B------:R-:W-:Y:S01]  /*167f0*/  ULDC.64 UR26, c[0x0][0x198] ;  /* 0x00006600001a7ab9 */ /* 0x000fe20000000a00 */
[----:B------:R-:W-:Y:S01]  /*16800*/  R2UR UR16, R7 ;  /* 0x00000000071072ca */ /* 0x000fe200000e0000 */
[----:B------:R-:W-:Y:S01]  /*16810*/  UIADD3 UR24, UP1, UR26, 0xf0, URZ ;  /* 0x000000f01a187890 */ /* 0x000fe2000ff3e03f */
[----:B------:R-:W-:Y:S01]  /*16820*/  VIADD R22, R22, 0xffffffff ;  /* 0xffffffff16167836 */ /* 0x000fe20000000000 */
[----:B------:R-:W-:Y:S01]  /*16830*/  UIADD3 UR30, UP2, UR26, 0x270, URZ ;  /* 0x000002701a1e7890 */ /* 0x000fe2000ff5e03f */
[----:B------:R-:W1:Y:S01]  /*16840*/  LDC.64 R18, c[0x0][0x3d0] ;  /* 0x0000f400ff127b82 */ /* 0x000e620000000a00 */
[----:B------:R-:W-:Y:S01]  /*16850*/  @UP0 ULDC.64 UR14, c[0x0][0x390] ;  /* 0x0000e400000e0ab9 */ /* 0x000fe20000000a00 */
[----:B------:R-:W-:Y:S01]  /*16860*/  ULDC UR12, c[0x0][0x3ec] ;  /* 0x0000fb00000c7ab9 */ /* 0x000fe20000000800 */
[----:B------:R-:W-:Y:S01]  /*16870*/  ULDC.64 UR20, c[0x0][0x3f0] ;  /* 0x0000fc0000147ab9 */ /* 0x000fe20000000a00 */
[----:B------:R-:W-:Y:S01]  /*16880*/  ISETP.GT.AND P6, PT, R22, 0x1, PT ;  /* 0x000000011600780c */ /* 0x000fe20003fc4270 */
[----:B------:R-:W-:-:S02]  /*16890*/  UIADD3 UR17, UR17, 0x30000, URZ ;  /* 0x0003000011117890 */ /* 0x000fc4000fffe03f */
[----:B------:R-:W-:Y:S01]  /*168a0*/  USHF.L.U32 UR18, UR18, 0x6, URZ ;  /* 0x0000000612127899 */ /* 0x000fe2000800063f */
[----:B0-----:R-:W-:Y:S01]  /*168b0*/  ISETP.NE.AND P2, PT, R14, 0x1, PT ;  /* 0x000000010e00780c */ /* 0x001fe20003f45270 */
[----:B------:R-:W0:Y:S01]  /*168c0*/  LDC R15, c[0x0][0x400] ;  /* 0x00010000ff0f7b82 */ /* 0x000e220000000800 */
[----:B------:R-:W-:Y:S01]  /*168d0*/  ULEA UR16, UR16, UR22, 0xf ;  /* 0x0000001610107291 */ /* 0x000fe2000f8e783f */
[----:B------:R-:W-:Y:S01]  /*168e0*/  UMOV UR33, 0x30000 ;  /* 0x0003000000217882 */ /* 0x000fe20000000000 */
[----:B------:R-:W-:Y:S01]  /*168f0*/  UMOV UR28, 0x0 ;  /* 0x00000000001c7882 */ /* 0x000fe20000000000 */
[----:B------:R-:W-:-:S08]  /*16900*/  UMOV UR29, 0x10000000 ;  /* 0x10000000001d7882 */ /* 0x000fd00000000000 */
[----:B------:R-:W-:Y:S02]  /*16910*/  @P2 MOV R11, UR7 ;  /* 0x00000007000b2c02 */ /* 0x000fe40008000f00 */
[----:B------:R-:W-:Y:S01]  /*16920*/  R2UR UR7, R21 ;  /* 0x00000000150772ca */ /* 0x000fe200000e0000 */
[----:B-1----:R-:W-:Y:S01]  /*16930*/  IMAD R12, R8, R18, R17 ;  /* 0x00000012080c7224 */ /* 0x002fe200078e0211 */
[----:B------:R-:W-:Y:S01]  /*16940*/  @P2 R2UR UR7, R11 ;  /* 0x000000000b0722ca */ /* 0x000fe200000e0000 */
[----:B------:R-:W-:Y:S01]  /*16950*/  IMAD R11, R7, 0x2000, R0 ;  /* 0x00002000070b7824 */ /* 0x000fe200078e0200 */
[----:B------:R-:W-:Y:S01]  /*16960*/  ISETP.NE.AND P2, PT, R13, UR4, PT ;  /* 0x000000040d007c0c */ /* 0x000fe2000bf45270 */
[----:B------:R-:W-:Y:S02]  /*16970*/  VIADD R7, R7, 0x1 ;  /* 0x0000000107077836 */ /* 0x000fe40000000000 */
[----:B------:R-:W-:Y:S02]  /*16980*/  IMAD R20, R11, 0x2, R20 ;  /* 0x000000020b147824 */ /* 0x000fe400078e0214 */
[----:B------:R-:W-:Y:S01]  /*16990*/  IMAD R11, R9, UR9, R16 ;  /* 0x00000009090b7c24 */ /* 0x000fe2000f8e0210 */
[----:B------:R-:W-:Y:S01]  /*169a0*/  ISETP.NE.AND P5, PT, R7, 0x4, PT ;  /* 0x000000040700780c */ /* 0x000fe20003fa5270 */
[----:B------:R-:W1:Y:S01]  /*169b0*/  LDC.64 R16, c[0x0][0x3e0] ;  /* 0x0000f800ff107b82 */ /* 0x000e620000000a00 */
[----:B0-----:R-:W-:Y:S01]  /*169c0*/  IMAD R10, R6, R19, R15 ;  /* 0x00000013060a7224 */ /* 0x001fe200078e020f */
[----:B------:R-:W-:Y:S01]  /*169d0*/  R2UR UR26, R20 ;  /* 0x00000000141a72ca */ /* 0x000fe200000e0000 */
[----:B------:R-:W-:Y:S01]  /*169e0*/  VIADD R15, R9, 0x1 ;  /* 0x00000001090f7836 */ /* 0x000fe20000000000 */
[----:B------:R-:W-:Y:S01]  /*169f0*/  UIMAD.WIDE.U32 UR10, UR7, UR14, URZ ;  /* 0x0000000e070a72a5 */ /* 0x000fe2000f8e003f */
[----:B------:R-:W-:Y:S01]  /*16a00*/  LEA R11, R12, R11, 0x5 ;  /* 0x0000000b0c0b7211 */ /* 0x000fe200078e28ff */
[----:B------:R-:W-:Y:S01]  /*16a10*/  UMOV UR23, UR7 ;  /* 0x0000000700177c82 */ /* 0x000fe20008000000 */
[----:B------:R-:W-:Y:S01]  /*16a20*/  UIADD3 UR9, -UR7, URZ, URZ ;  /* 0x0000003f07097290 */ /* 0x000fe2000fffe13f */
[----:B------:R-:W-:Y:S01]  /*16a30*/  @P2 IMAD.MOV R15, RZ, RZ, R9 ;  /* 0x000000ffff0f2224 */ /* 0x000fe200078e0209 */
[----:B------:R-:W-:Y:S01]  /*16a40*/  @UP0 USHF.R.U32.HI UR23, URZ, UR15, UR11 ;  /* 0x0000000f3f170299 */ /* 0x000fe2000801160b */
[----:B------:R-:W-:Y:S01]  /*16a50*/  IMAD.U32 R10, R10, 0x400, R11 ;  /* 0x000004000a0a7824 */ /* 0x000fe200078e000b */
[----:B------:R-:W-:Y:S01]  /*16a60*/  UISETP.NE.AND UP0, UPT, UR25, 0x1, UPT ;  /* 0x000000011900788c */ /* 0x000fe2000bf05270 */
[----:B------:R-:W-:Y:S01]  /*16a70*/  IADD3 R12, R8, 0x1, RZ ;  /* 0x00000001080c7810 */ /* 0x000fe20007ffe0ff */
[----:B------:R-:W-:Y:S01]  /*16a80*/  IMAD R14, R14, UR9, R21 ;  /* 0x000000090e0e7c24 */ /* 0x000fe2000f8e0215 */
[----:B------:R-:W-:Y:S01]  /*16a90*/  UIADD3 UR9, -UR23, URZ, URZ ;  /* 0x0000003f17097290 */ /* 0x000fe2000fffe13f */
[----:B------:R-:W-:Y:S01]  /*16aa0*/  R2UR UR32, R10 ;  /* 0x000000000a2072ca */ /* 0x000fe200000e0000 */
[----:B------:R-:W-:Y:S01]  /*16ab0*/  UMOV UR22, UR23 ;  /* 0x0000001700167c82 */ /* 0x000fe20008000000 */
[----:B------:R-:W-:Y:S01]  /*16ac0*/  ULDC.64 UR14, c[0x0][0x3c0] ;  /* 0x0000f000000e7ab9 */ /* 0x000fe20000000a00 */
[----:B------:R-:W-:Y:S01]  /*16ad0*/  R2UR UR19, R14 ;  /* 0x000000000e1372ca */ /* 0x000fe200000e0000 */
[----:B------:R-:W-:Y:S01]  /*16ae0*/  UIMAD UR9, UR13, UR9, UR7 ;  /* 0x000000090d0972a4 */ /* 0x000fe2000f8e0207 */
[----:B------:R-:W-:-:S02]  /*16af0*/  R2UR UR13, R8 ;  /* 0x00000000080d72ca */ /* 0x000fc400000e0000 */
[----:B------:R-:W-:Y:S01]  /*16b00*/  @UP0 ULDC UR10, c[0x0][0x39c] ;  /* 0x0000e700000a0ab9 */ /* 0x000fe20000000800 */
[----:B------:R-:W-:Y:S01]  /*16b10*/  @UP0 ULDC UR31, c[0x0][0x3a0] ;  /* 0x0000e800001f0ab9 */ /* 0x000fe20000000800 */
[----:B-1----:R-:W-:Y:S01]  /*16b20*/  ISETP.NE.AND P3, PT, R15, R16, PT ;  /* 0x000000100f00720c */ /* 0x002fe20003f65270 */
[----:B------:R-:W-:Y:S01]  /*16b30*/  UIMAD.WIDE.U32 UR10, UR23, UR10, URZ ;  /* 0x0000000a170a72a5 */ /* 0x000fe2000f8e003f */
[----:B------:R-:W-:Y:S01]  /*16b40*/  IADD3 R11, R6, 0x1, RZ ;  /* 0x00000001060b7810 */ /* 0x000fe20007ffe0ff */
[----:B------:R-:W-:Y:S01]  /*16b50*/  UIMAD UR20, UR9, UR15, UR20 ;  /* 0x0000000f091472a4 */ /* 0x000fe2000f8e0214 */
[----:B------:R-:W-:Y:S01]  /*16b60*/  SEL R10, R13, RZ, P2 ;  /* 0x000000ff0d0a7207 */ /* 0x000fe20001000000 */
[----:B------:R-:W-:Y:S01]  /*16b70*/  @UP0 USHF.R.U32.HI UR22, URZ, UR31, UR11 ;  /* 0x0000001f3f160299 */ /* 0x000fe2000801160b */
[----:B------:R-:W-:Y:S01]  /*16b80*/  SEL R7, R7, RZ, P5 ;  /* 0x000000ff07077207 */ /* 0x000fe20002800000 */
[----:B------:R-:W-:Y:S01]  /*16b90*/  UIMAD UR19, UR19, UR14, UR12 ;  /* 0x0000000e131372a4 */ /* 0x000fe2000f8e020c */
[----:B------:R-:W-:Y:S01]  /*16ba0*/  R2UR UR12, R9 ;  /* 0x00000000090c72ca */ /* 0x000fe200000e0000 */
[----:B------:R-:W-:Y:S01]  /*16bb0*/  UIADD3 UR10, -UR22, URZ, URZ ;  /* 0x0000003f160a7290 */ /* 0x000fe2000fffe13f */
[----:B------:R-:W-:Y:S01]  /*16bc0*/  R2UR UR11, R2 ;  /* 0x00000000020b72ca */ /* 0x000fe200000e0000 */
[----:B------:R-:W-:Y:S01]  /*16bd0*/  UIADD3.X UR31, URZ, UR27, URZ, UP2, !UPT ;  /* 0x0000001b3f1f7290 */ /* 0x000fe200097fe43f */
[----:B------:R-:W-:Y:S01]  /*16be0*/  R2UR UR14, R6 ;  /* 0x00000000060e72ca */ /* 0x000fe200000e0000 */
[----:B------:R-:W-:Y:S01]  /*16bf0*/  @P3 IMAD.MOV R12, RZ, RZ, R8 ;  /* 0x000000ffff0c3224 */ /* 0x000fe200078e0208 */
[----:B------:R-:W-:Y:S01]  /*16c00*/  UIMAD UR7, UR25, UR10, UR23 ;  /* 0x0000000a190772a4 */ /* 0x000fe2000f8e0217 */
[----:B------:R-:W-:Y:S01]  /*16c10*/  SEL R8, RZ, 0x1, P5 ;  /* 0x00000001ff087807 */ /* 0x000fe20002800000 */
[----:B------:R-:W-:Y:S01]  /*16c20*/  UIADD3.X UR25, URZ, UR27, URZ, UP1, !UPT ;  /* 0x0000001b3f197290 */ /* 0x000fe20008ffe43f */
[----:B------:R-:W-:Y:S01]  /*16c30*/  SEL R9, R15, RZ, P3 ;  /* 0x000000ff0f097207 */ /* 0x000fe20001800000 */
[----:B------:R-:W-:Y:S01]  /*16c40*/  UIMAD UR21, UR7, UR8, UR21 ;  /* 0x00000008071572a4 */ /* 0x000fe2000f8e0215 */
[C---:B------:R-:W-:Y:S01]  /*16c50*/  ISETP.NE.AND P4, PT, R12.reuse, R17, PT ;  /* 0x000000110c00720c */ /* 0x040fe20003f85270 */
[----:B------:R-:W-:Y:S01]  /*16c60*/  UPRMT UR7, UR32, 0x5410, URZ ;  /* 0x0000541020077896 */ /* 0x000fe2000800003f */
[----:B------:R-:W-:Y:S01]  /*16c70*/  LOP3.LUT R5, R5, R8, RZ, 0x3c, !PT ;  /* 0x0000000805057212 */ /* 0x000fe200078e3cff */
[----:B------:R-:W-:Y:S01]  /*16c80*/  UIADD3 UR8, UR26, 0x20000, URZ ;  /* 0x000200001a087890 */ /* 0x000fe2000fffe03f */
[----:B------:R-:W-:Y:S01]  /*16c90*/  SEL R8, R12, RZ, P4 ;  /* 0x000000ff0c087207 */ /* 0x000fe20002000000 */
[----:B------:R-:W-:Y:S01]  /*16ca0*/  UMOV UR9, UR17 ;  /* 0x0000001100097c82 */ /* 0x000fe20008000000 */
[----:B------:R-:W-:-:S04]  /*16cb0*/  UMOV UR10, UR18 ;  /* 0x00000012000a7c82 */ /* 0x000fc80008000000 */
[----:B------:R0:W-:Y:S03]  /*16cc0*/  UTMALDG.5D.IM2COL [UR16], [UR24], UR7 ;  /* 0x00000010180073b4 */ /* 0x0001e60008060007 */
[----:B------:R-:W-:-:S04]  /*16cd0*/  @P4 IMAD.MOV R11, RZ, RZ, R6 ;  /* 0x000000ffff0b4224 */ /* 0x000fc800078e0206 */
[----:B------:R-:W-:Y:S01]  /*16ce0*/  IMAD.MOV.U32 R6, RZ, RZ, R11 ;  /* 0x000000ffff067224 */ /* 0x000fe200078e000b */
[----:B------:R0:W-:Y:S02]  /*16cf0*/  UTMALDG.5D.MULTICAST [UR8], [UR30], UR33, desc[UR28] ;  /* 0x00001c081e0073b4 */ /* 0x0001e40008021821 */
[----:B0-----:R-:W-:Y:S05]  /*16d00*/  @P6 BRA `(.L_x_532) ;  /* 0xfffffff800486947 */ /* 0x001fea000383ffff */
.L_x_528:
[----:B------:R-:W-:Y:S05]  /*16d10*/  WARPSYNC.ALL ;  /* 0x0000000000007948 */ /* 0x000fea0003800000 */
[----:B------:R-:W-:-:S13]  /*16d20*/  ELECT P0, URZ, PT ;  /* 0x00000000003f782f */ /* 0x000fda0003800000 */
[----:B------:R-:W-:Y:S05]  /*16d30*/  @!P0 EXIT ;  /* 0x000000000000894d */ /* 0x000fea0003800000 */
[----:B------:R-:W-:-:S04]  /*16d40*/  ULOP3.LUT UR6, UR6, 0x2, URZ, 0xfc, !UPT ;  /* 0x0000000206067892 */ /* 0x000fc8000f8efc3f */
[----:B------:R-:W-:-:S06]  /*16d50*/  UISETP.NE.AND UP0, UPT, UR6, 0x3, UPT ;  /* 0x000000030600788c */ /* 0x000fcc000bf05270 */
[----:B------:R-:W-:-:S13]  /*16d60*/  PLOP3.LUT P0, PT, PT, PT, UP0, 0x80, 0x0 ;  /* 0x000000000000781c */ /* 0x000fda0003f0f008 */
[----:B------:R-:W-:Y:S05]  /*16d70*/  @!P0 BRA `(.L_x_533) ;  /* 0x0000000000048947 */ /* 0x000fea0003800000 */
[----:B------:R-:W-:Y:S01]  /*16d80*/  BPT.TRAP 0x1 ;  /* 0x000000040000795c */ /* 0x000fe20000300000 */
.L_x_533:
[----:B------:R-:W0:Y:S01]  /*16d90*/  S2UR UR7, SR_CgaCtaId ;  /* 0x00000000000779c3 */ /* 0x000e220000008800 */
[----:B------:R-:W-:Y:S01]  /*16da0*/  ULOP3.LUT UP0, URZ, UR5, 0x4, URZ, 0xc0, !UPT ;  /* 0x00000004053f7892 */ /* 0x000fe2000f80c03f */
[----:B------:R-:W-:Y:S01]  /*16db0*/  UMOV UR6, 0x400 ;  /* 0x0000040000067882 */ /* 0x000fe20000000000 */
[----:B------:R-:W-:Y:S02]  /*16dc0*/  USHF.L.U32 UR4, UR5, 0x3, URZ ;  /* 0x0000000305047899 */ /* 0x000fe4000800063f */
[----:B------:R-:W-:Y:S02]  /*16dd0*/  USEL UR8, URZ, 0x1, UP0 ;  /* 0x000000013f087887 */ /* 0x000fe40008000000 */
[----:B------:R-:W-:-:S04]  /*16de0*/  ULOP3.LUT UR5, UR5, 0x3, URZ, 0xc0, !UPT ;  /* 0x0000000305057892 */ /* 0x000fc8000f8ec03f */
[----:B------:R-:W-:-:S05]  /*16df0*/  IMAD.U32 R0, RZ, RZ, UR8 ;  /* 0x00000008ff007e24 */ /* 0x000fca000f8e00ff */
[----:B------:R-:W-:Y:S01]  /*16e00*/  SHF.L.U32 R0, R0, 0x1f, RZ ;  /* 0x0000001f00007819 */ /* 0x000fe200000006ff */
[----:B0-----:R-:W-:Y:S02]  /*16e10*/  ULEA UR7, UR7, UR6, 0x18 ;  /* 0x0000000607077291 */ /* 0x001fe4000f8ec03f */
[----:B------:R-:W-:Y:S02]  /*16e20*/  ULOP3.LUT UR6, UR4, 0x18, URZ, 0xc0, !UPT ;  /* 0x0000001804067892 */ /* 0x000fe4000f8ec03f */
[----:B------:R-:W-:-:S04]  /*16e30*/  UIADD3 UR4, UR7, 0x30020, URZ ;  /* 0x0003002007047890 */ /* 0x000fc8000fffe03f */
[----:B------:R-:W-:-:S12]  /*16e40*/  UIADD3 UR6, UR4, UR6, URZ ;  /* 0x0000000604067290 */ /* 0x000fd8000fffe03f */
.L_x_534:
[----:B0-----:R-:W-:-:S04]  /*16e50*/  MOV R3, UR6 ;  /* 0x0000000600037c02 */ /* 0x001fc80008000f00 */
[----:B------:R0:W1:Y:S03]  /*16e60*/  SYNCS.PHASECHK.TRANS64.TRYWAIT P0, [R3+URZ], R0 ;  /* 0x00000000030075a7 */ /* 0x000066000800017f */
[----:B-1----:R-:W-:Y:S05]  /*16e70*/  @!P0 NANOSLEEP.SYNCS 0x989680 ;  /* 0x009896800000895d */ /* 0x002fea0003900000 */
[----:B------:R-:W1:Y:S02]  /*16e80*/  @!P0 SYNCS.PHASECHK.TRANS64 P0, [R3+URZ], R0 ;  /* 0x00000000030085a7 */ /* 0x000e64000800007f */
[----:B-1----:R-:W-:Y:S05]  /*16e90*/  @!P0 BRA `(.L_x_534) ;  /* 0xfffffffc00ec8947 */ /* 0x002fea000383ffff */
[----:B------:R-:W-:-:S04]  /*16ea0*/  UIADD3 UR5, UR5, 0x1, URZ ;  /* 0x0000000105057890 */ /* 0x000fc8000fffe03f */
[----:B------:R-:W-:Y:S02]  /*16eb0*/  UISETP.EQ.XOR UP0, UPT, UR5, 0x4, !UP0 ;  /* 0x000000040500788c */ /* 0x000fe4000c702a70 */
[----:B------:R-:W-:Y:S02]  /*16ec0*/  UISETP.NE.AND UP1, UPT, UR5, 0x4, UPT ;  /* 0x000000040500788c */ /* 0x000fe4000bf25270 */
[----:B------:R-:W-:Y:S02]  /*16ed0*/  USEL UR6, URZ, 0x1, !UP0 ;  /* 0x000000013f067887 */ /* 0x000fe4000c000000 */
[----:B------:R-:W-:-:S04]  /*16ee0*/  USEL UR5, UR5, URZ, UP1 ;  /* 0x0000003f05057287 */ /* 0x000fc80008800000 */
[----:B0-----:R-:W-:Y:S01]  /*16ef0*/  IMAD.U32 R0, RZ, RZ, UR6 ;  /* 0x00000006ff007e24 */ /* 0x001fe2000f8e00ff */
[----:B------:R-:W-:-:S04]  /*16f00*/  ULEA UR7, UR5, UR4, 0x3 ;  /* 0x0000000405077291 */ /* 0x000fc8000f8e183f */
[----:B------:R-:W-:-:S08]  /*16f10*/  SHF.L.U32 R0, R0, 0x1f, RZ ;  /* 0x0000001f00007819 */ /* 0x000fd000000006ff */
.L_x_535:
[----:B0-----:R-:W-:-:S04]  /*16f20*/  IMAD.U32 R3, RZ, RZ, UR7 ;  /* 0x00000007ff037e24 */ /* 0x001fc8000f8e00ff */
[----:B------:R0:W1:Y:S03]  /*16f30*/  SYNCS.PHASECHK.TRANS64.TRYWAIT P0, [R3+URZ], R0 ;  /* 0x00000000030075a7 */ /* 0x000066000800017f */
[----:B-1----:R-:W-:Y:S05]  /*16f40*/  @!P0 NANOSLEEP.SYNCS 0x989680 ;  /* 0x009896800000895d */ /* 0x002fea0003900000 */
[----:B------:R-:W1:Y:S02]  /*16f50*/  @!P0 SYNCS.PHASECHK.TRANS64 P0, [R3+URZ], R0 ;  /* 0x00000000030085a7 */ /* 0x000e64000800007f */
[----:B-1----:R-:W-:Y:S05]  /*16f60*/  @!P0 BRA `(.L_x_535) ;  /* 0xfffffffc00ec8947 */ /* 0x002fea000383ffff */
[----:B------:R-:W-:-:S04]  /*16f70*/  UIADD3 UR5, UR5, 0x1, URZ ;  /* 0x0000000105057890 */ /* 0x000fc8000fffe03f */
[----:B------:R-:W-:Y:S02]  /*16f80*/  UISETP.EQ.XOR UP0, UPT, UR5, 0x4, UP0 ;  /* 0x000000040500788c */ /* 0x000fe40008702a70 */
[----:B------:R-:W-:Y:S02]  /*16f90*/  UISETP.NE.AND UP1, UPT, UR5, 0x4, UPT ;  /* 0x000000040500788c */ /* 0x000fe4000bf25270 */
[----:B------:R-:W-:Y:S02]  /*16fa0*/  USEL UR6, URZ, 0x1, !UP0 ;  /* 0x000000013f067887 */ /* 0x000fe4000c000000 */
[----:B------:R-:W-:-:S04]  /*16fb0*/  USEL UR5, UR5, URZ, UP1 ;  /* 0x0000003f05057287 */ /* 0x000fc80008800000 */
[----:B0-----:R-:W-:Y:S01]  /*16fc0*/  IMAD.U32 R0, RZ, RZ, UR6 ;  /* 0x00000006ff007e24 */ /* 0x001fe2000f8e00ff */
[----:B------:R-:W-:-:S04]  /*16fd0*/  ULEA UR7, UR5, UR4, 0x3 ;  /* 0x0000000405077291 */ /* 0x000fc8000f8e183f */
[----:B------:R-:W-:-:S08]  /*16fe0*/  SHF.L.U32 R0, R0, 0x1f, RZ ;  /* 0x0000001f00007819 */ /* 0x000fd000000006ff */
.L_x_536:
[----:B0-----:R-:W-:-:S04]  /*16ff0*/  MOV R3, UR7 ;  /* 0x0000000700037c02 */ /* 0x001fc80008000f00 */
        /* <DEDUP_REMOVED lines=12> */
.L_x_537:
[----:B0-----:R-:W-:-:S04]  /*170c0*/  IMAD.U32 R3, RZ, RZ, UR5 ;  /* 0x00000005ff037e24 */ /* 0x001fc8000f8e00ff */
[----:B------:R0:W1:Y:S03]  /*170d0*/  SYNCS.PHASECHK.TRANS64.TRYWAIT P0, [R3+URZ], R0 ;  /* 0x00000000030075a7 */ /* 0x000066000800017f */
[----:B-1----:R-:W-:Y:S05]  /*170e0*/  @!P0 NANOSLEEP.SYNCS 0x989680 ;  /* 0x009896800000895d */ /* 0x002fea0003900000 */
[----:B------:R-:W1:Y:S02]  /*170f0*/  @!P0 SYNCS.PHASECHK.TRANS64 P0, [R3+URZ], R0 ;  /* 0x00000000030085a7 */ /* 0x000e64000800007f */
[----:B-1----:R-:W-:Y:S05]  /*17100*/  @P0 EXIT ;  /* 0x000000000000094d */ /* 0x002fea0003800000 */
[----:B------:R-:W-:Y:S05]  /*17110*/  BRA `(.L_x_537) ;  /* 0xfffffffc00e87947 */ /* 0x000fea000383ffff */
.L_x_538:
[----:B------:R-:W-:-:S00]  /*17120*/  BRA `(.L_x_538) ;  /* 0xfffffffc00fc7947 */ /* 0x000fc0000383ffff */
[----:B------:R-:W-:-:S00]  /*17130*/  NOP ;  /* 0x0000000000007918 */ /* 0x000fc00000000000 */
        /* <DEDUP_REMOVED lines=12> */
.L_x_539:


//--------------------- .nv.shared._ZN7cutlass13device_kernelINS_4conv6kernel13ConvUniversalINS1_16ConvProblemShapeILNS1_8OperatorE0ELi3EEENS1_10collective14CollectiveConvINS1_46MainloopSm90TmaGmmaWarpSpecializedImplicitGemmILS5_0ELi4ELi3EN4cute5tupleIJNSA_1CILi2EEENSC_ILi1EEESE_EEENS1_36KernelImplicitTmaWarpSpecializedSm90ELi1EEENSB_IJNSC_ILi256EEENSC_ILi128EEENSB_IJNSC_ILi64EEEEEEEEENS_6half_tESN_NSA_8TiledMMAINSA_8MMA_AtomIJNSA_4SM904GMMA26MMA_64x128x16_F32F16F16_SSILNSR_5MajorE0ELST_0ELNSR_7ScaleInE1ELSU_1EEEEEENSA_6LayoutINSB_IJSE_SE_SE_EEENSB_IJNSC_ILi0EEESZ_SZ_EEEEENSB_IJNSA_10UnderscoreES12_S12_EEEEENS7_6detail26Sm90ImplicitGemmTileTraitsINSA_20SM90_TMA_LOAD_IM2COLENSA_14ComposedLayoutINSA_7SwizzleILi3ELi4ELi3EEENSA_18smem_ptr_flag_bitsILi16EEENSX_INSB_IJNSB_IJNSC_ILi8EEENSC_ILi32EEEEEENSB_IJSK_SE_EEENSB_IJSE_NSC_ILi4EEEEEEEEENSB_IJNSB_IJSK_NSC_ILi512EEEEEENSB_IJSE_SZ_EEENSB_IJSZ_NSC_ILi16384EEEEEEEEEEEEEvEENS16_INSA_23SM90_TMA_LOAD_MULTICASTENS18_IS1A_S1C_NSX_INSB_IJNSB_IJS1D_NSC_ILi16EEEEEES1G_S1I_EEENSB_IJS1L_S1M_NSB_IJSZ_NSC_ILi8192EEEEEEEEEEEEEvEEEENS_8epilogue10collective6detail29Sm90TmaWarpSpecializedAdapterINS25_15DefaultEpilogueISN_NSB_IJNSB_IJllllEEESE_SZ_EEES2A_NS24_6thread17LinearCombinationISN_Li1EffLNS2B_9ScaleType4KindE0ELNS_15FloatRoundStyleE2ESN_EENS_4gemm15EpilogueDefaultEEEEEvvEEEEvNT_6ParamsE --------------------------
	.section	.nv.shared._ZN7cutlass13device_kernelINS_4conv6kernel13ConvUniversalINS1_16ConvProblemShapeILNS1_8OperatorE0ELi3EEENS1_10collective14CollectiveConvINS1_46MainloopSm90TmaGmmaWarpSpecializedImplicitGemmILS5_0ELi4ELi3EN4cute5tupleIJNSA_1CILi2EEENSC_ILi1EEESE_EEENS1_36KernelImplicitTmaWarpSpecializedSm90ELi1EEENSB_IJNSC_ILi256EEENSC_ILi128EEENSB_IJNSC_ILi64EEEEEEEEENS_6half_tESN_NSA_8TiledMMAINSA_8MMA_AtomIJNSA_4SM904GMMA26MMA_64x128x16_F32F16F16_SSILNSR_5MajorE0ELST_0ELNSR_7ScaleInE1ELSU_1EEEEEENSA_6LayoutINSB_IJSE_SE_SE_EEENSB_IJNSC_ILi0EEESZ_SZ_EEEEENSB_IJNSA_10UnderscoreES12_S12_EEEEENS7_6detail26Sm90ImplicitGemmTileTraitsINSA_20SM90_TMA_LOAD_IM2COLENSA_14ComposedLayoutINSA_7SwizzleILi3ELi4ELi3EEENSA_18smem_ptr_flag_bitsILi16EEENSX_INSB_IJNSB_IJNSC_ILi8EEENSC_ILi32EEEEEENSB_IJSK_SE_EEENSB_IJSE_NSC_ILi4EEEEEEEEENSB_IJNSB_IJSK_NSC_ILi512EEEEEENSB_IJSE_SZ_EEENSB_IJSZ_NSC_ILi16384EEEEEEEEEEEEEvEENS16_INSA_23SM90_TMA_LOAD_MULTICASTENS18_IS1A_S1C_NSX_INSB_IJNSB_IJS1D_NSC_ILi16EEEEEES1G_S1I_EEENSB_IJS1L_S1M_NSB_IJSZ_NSC_ILi8192EEEEEEEEEEEEEvEEEENS_8epilogue10collective6detail29Sm90TmaWarpSpecializedAdapterINS25_15DefaultEpilogueISN_NSB_IJNSB_IJllllEEESE_SZ_EEES2A_NS24_6thread17LinearCombinationISN_Li1EffLNS2B_9ScaleType4KindE0ELNS_15FloatRoundStyleE2ESN_EENS_4gemm15EpilogueDefaultEEEEEvvEEEEvNT_6ParamsE,"aw",@nobits
	.sectionflags	@""
	.align	16
	.zero		1024


//--------------------- .nv.shared.reserved.0     --------------------------
	.section	.nv.shared.reserved.0,"aw",@nobits
	.weak		__nv_reservedSMEM_offset_0_alias
	.size		__nv_reservedSMEM_offset_0_alias, 0, 0
	.other		__nv_reservedSMEM_offset_0_alias,@"STO_CUDA_RESERVED_SHARED STV_DEFAULT"
__nv_reservedSMEM_offset_0_alias:
	.zero		0


//--------------------- .nv.global                --------------------------
	.section	.nv.global,"aw",@nobits
.nv.global:
	.type		_ZN39_INTERNAL_b08646a4_4_k_cu_e4aa43b1_29374cute1_E,@object
	.size		_ZN39_INTERNAL_b08646a4_4_k_cu_e4aa43b1_29374cute1_E,(_ZN39_INTERNAL_b08646a4_4_k_cu_e4aa43b1_29374cuda3std3__45__cpo6cbeginE - _ZN39_INTERNAL_b08646a4_4_k_cu_e4aa43b1_29374cute1_E)
_ZN39_INTERNAL_b08646a4_4_k_cu_e4aa43b1_29374cute1_E:
	.zero		1
	.type		_ZN39_INTERNAL_b08646a4_4_k_cu_e4aa43b1_29374cuda3std3__45__cpo6cbeginE,@object
	.size		_ZN39_INTERNAL_b08646a4_4_k_cu_e4aa43b1_29374cuda3std3__45__cpo6cbeginE,(_ZN39_INTERNAL_b08646a4_4_k_cu_e4aa43b1_29374cuda3std3__48in_placeE - _ZN39_INTERNAL_b08646a4_4_k_cu_e4aa43b1_29374cuda3std3__45__cpo6cbeginE)
_ZN39_INTERNAL_b08646a4_4_k_cu_e4aa43b1_29374cuda3std3__45__cpo6cbeginE:
	.zero		1
	.type		_ZN39_INTERNAL_b08646a4_4_k_cu_e4aa43b1_29374cuda3std3__48in_placeE,@object
	.size		_ZN39_INTERNAL_b08646a4_4_k_cu_e4aa43b1_29374cuda3std3__48in_placeE,(_ZN39_INTERNAL_b08646a4_4_k_cu_e4aa43b1_29374cuda3std6ranges3__45__cpo9iter_moveE - _ZN39_INTERNAL_b08646a4_4_k_cu_e4aa43b1_29374cuda3std3__48in_placeE)
_ZN39_INTERNAL_b08646a4_4_k_cu_e4aa43b1_29374cuda3std3__48in_placeE:
	.zero		1
	.type		_ZN39_INTERNAL_b08646a4_4_k_cu_e4aa43b1_29374cuda3std6ranges3__45__cpo9iter_moveE,@object
	.size		_ZN39_INTERNAL_b08646a4_4_k_cu_e4aa43b1_29374cuda3std6ranges3__45__cpo9iter_moveE,(_ZN39_INTERNAL_b08646a4_4_k_cu_e4aa43b1_29374cuda3std3__45__cpo5beginE - _ZN39_INTERNAL_b08646a4_4_k_cu_e4aa43b1_29374cuda3std6ranges3__45__cpo9iter_moveE)
_ZN39_INTERNAL_b08646a4_4_k_cu_e4aa43b1_29374cuda3std6ranges3__45__cpo9iter_moveE:
	.zero		1
	.type		_ZN39_INTERNAL_b08646a4_4_k_cu_e4aa43b1_29374cuda3std3__45__cpo5beginE,@object
	.size		_ZN39_INTERNAL_b08646a4_4_k_cu_e4aa43b1_29374cuda3std3__45__cpo5beginE,(_ZN39_INTERNAL_b08646a4_4_k_cu_e4aa43b1_29374cuda3std3__441_GLOBAL__N__b08646a4_4_k_cu_e4aa43b1_29376ignoreE - _ZN39_INTERNAL_b08646a4_4_k_cu_e4aa43b1_29374cuda3std3__45__cpo5beginE)
_ZN39_INTERNAL_b08646a4_4_k_cu_e4aa43b1_29374cuda3std3__45__cpo5beginE:
	.zero		1
	.type		_ZN39_INTERNAL_b08646a4_4_k_cu_e4aa43b1_29374cuda3std3__441_GLOBAL__N__b08646a4_4_k_cu_e4aa43b1_29376ignoreE,@object
	.size		_ZN39_INTERNAL_b08646a4_4_k_cu_e4aa43b1_29374cuda3std3__441_GLOBAL__N__b08646a4_4_k_cu_e4aa43b1_29376ignoreE,(_ZN39_INTERNAL_b08646a4_4_k_cu_e4aa43b1_29374cute7productE - _ZN39_INTERNAL_b08646a4_4_k_cu_e4aa43b1_29374cuda3std3__441_GLOBAL__N__b08646a4_4_k_cu_e4aa43b1_29376ignoreE)
_ZN39_INTERNAL_b08646a4_4_k_cu_e4aa43b1_29374cuda3std3__441_GLOBAL__N__b08646a4_4_k_cu_e4aa43b1_29376ignoreE:
	.zero		1
	.type		_ZN39_INTERNAL_b08646a4_4_k_cu_e4aa43b1_29374cute7productE,@object
	.size		_ZN39_INTERNAL_b08646a4_4_k_cu_e4aa43b1_29374cute7productE,(_ZN39_INTERNAL_b08646a4_4_k_cu_e4aa43b1_29374cuda3std3__45__cpo3endE - _ZN39_INTERNAL_b08646a4_4_k_cu_e4aa43b1_29374cute7productE)
_ZN39_INTERNAL_b08646a4_4_k_cu_e4aa43b1_29374cute7productE:
	.zero		1
	.type		_ZN39_INTERNAL_b08646a4_4_k_cu_e4aa43b1_29374cuda3std3__45__cpo3endE,@object
	.size		_ZN39_INTERNAL_b08646a4_4_k_cu_e4aa43b1_29374cuda3std3__45__cpo3endE,(_ZN39_INTERNAL_b08646a4_4_k_cu_e4aa43b1_29374cuda3std3__419piecewise_constructE - _ZN39_INTERNAL_b08646a4_4_k_cu_e4aa43b1_29374cuda3std3__45__cpo3endE)
_ZN39_INTERNAL_b08646a4_4_k_cu_e4aa43b1_29374cuda3std3__45__cpo3endE:
	.zero		1
	.type		_ZN39_INTERNAL_b08646a4_4_k_cu_e4aa43b1_29374cuda3std3__419piecewise_constructE,@object
	.size		_ZN39_INTERNAL_b08646a4_4_k_cu_e4aa43b1_29374cuda3std3__419piecewise_constructE,(_ZN39_INTERNAL_b08646a4_4_k_cu_e4aa43b1_29374cuda3std3__45__cpo4cendE - _ZN39_INTERNAL_b08646a4_4_k_cu_e4aa43b1_29374cuda3std3__419piecewise_constructE)
_ZN39_INTERNAL_b08646a4_4_k_cu_e4aa43b1_29374cuda3std3__419piecewise_constructE:
	.zero		1
	.type		_ZN39_INTERNAL_b08646a4_4_k_cu_e4aa43b1_29374cuda3std3__45__cpo4cendE,@object
	.size		_ZN39_INTERNAL_b08646a4_4_k_cu_e4aa43b1_29374cuda3std3__45__cpo4cendE,(_ZN39_INTERNAL_b08646a4_4_k_cu_e4aa43b1_29374cuda3std6ranges3__45__cpo4swapE - _ZN39_INTERNAL_b08646a4_4_k_cu_e4aa43b1_29374cuda3std3__45__cpo4cendE)
_ZN39_INTERNAL_b08646a4_4_k_cu_e4aa43b1_29374cuda3std3__45__cpo4cendE:
	.zero		1
	.type		_ZN39_INTERNAL_b08646a4_4_k_cu_e4aa43b1_29374cuda3std6ranges3__45__cpo4swapE,@object
	.size		_ZN39_INTERNAL_b08646a4_4_k_cu_e4aa43b1_29374cuda3std6ranges3__45__cpo4swapE,(.L_7 - _ZN39_INTERNAL_b08646a4_4_k_cu_e4aa43b1_29374cuda3std6ranges3__45__cpo4swapE)
_ZN39_INTERNAL_b08646a4_4_k_cu_e4aa43b1_29374cuda3std6ranges3__45__cpo4swapE:
	.zero		1
.L_7:


//--------------------- .nv.constant0._ZN7cutlass13device_kernelINS_4conv6kernel13ConvUniversalINS1_16ConvProblemShapeILNS1_8OperatorE0ELi3EEENS1_10collective14CollectiveConvINS1_46MainloopSm90TmaGmmaWarpSpecializedImplicitGemmILS5_0ELi4ELi3EN4cute5tupleIJNSA_1CILi2EEENSC_ILi1EEESE_EEENS1_36KernelImplicitTmaWarpSpecializedSm90ELi1EEENSB_IJNSC_ILi256EEENSC_ILi128EEENSB_IJNSC_ILi64EEEEEEEEENS_6half_tESN_NSA_8TiledMMAINSA_8MMA_AtomIJNSA_4SM904GMMA26MMA_64x128x16_F32F16F16_SSILNSR_5MajorE0ELST_0ELNSR_7ScaleInE1ELSU_1EEEEEENSA_6LayoutINSB_IJSE_SE_SE_EEENSB_IJNSC_ILi0EEESZ_SZ_EEEEENSB_IJNSA_10UnderscoreES12_S12_EEEEENS7_6detail26Sm90ImplicitGemmTileTraitsINSA_20SM90_TMA_LOAD_IM2COLENSA_14ComposedLayoutINSA_7SwizzleILi3ELi4ELi3EEENSA_18smem_ptr_flag_bitsILi16EEENSX_INSB_IJNSB_IJNSC_ILi8EEENSC_ILi32EEEEEENSB_IJSK_SE_EEENSB_IJSE_NSC_ILi4EEEEEEEEENSB_IJNSB_IJSK_NSC_ILi512EEEEEENSB_IJSE_SZ_EEENSB_IJSZ_NSC_ILi16384EEEEEEEEEEEEEvEENS16_INSA_23SM90_TMA_LOAD_MULTICASTENS18_IS1A_S1C_NSX_INSB_IJNSB_IJS1D_NSC_ILi16EEEEEES1G_S1I_EEENSB_IJS1L_S1M_NSB_IJSZ_NSC_ILi8192EEEEEEEEEEEEEvEEEENS_8epilogue10collective6detail29Sm90TmaWarpSpecializedAdapterINS25_15DefaultEpilogueISN_NSB_IJNSB_IJllllEEESE_SZ_EEES2A_NS24_6thread17LinearCombinationISN_Li1EffLNS2B_9ScaleType4KindE0ELNS_15FloatRoundStyleE2ESN_EENS_4gemm15EpilogueDefaultEEEEEvvEEEEvNT_6ParamsE --------------------------
	.section	.nv.constant0._ZN7cutlass13device_kernelINS_4conv6kernel13ConvUniversalINS1_16ConvProblemShapeILNS1_8OperatorE0ELi3EEENS1_10collective14CollectiveConvINS1_46MainloopSm90TmaGmmaWarpSpecializedImplicitGemmILS5_0ELi4ELi3EN4cute5tupleIJNSA_1CILi2EEENSC_ILi1EEESE_EEENS1_36KernelImplicitTmaWarpSpecializedSm90ELi1EEENSB_IJNSC_ILi256EEENSC_ILi128EEENSB_IJNSC_ILi64EEEEEEEEENS_6half_tESN_NSA_8TiledMMAINSA_8MMA_AtomIJNSA_4SM904GMMA26MMA_64x128x16_F32F16F16_SSILNSR_5MajorE0ELST_0ELNSR_7ScaleInE1ELSU_1EEEEEENSA_6LayoutINSB_IJSE_SE_SE_EEENSB_IJNSC_ILi0EEESZ_SZ_EEEEENSB_IJNSA_10UnderscoreES12_S12_EEEEENS7_6detail26Sm90ImplicitGemmTileTraitsINSA_20SM90_TMA_LOAD_IM2COLENSA_14ComposedLayoutINSA_7SwizzleILi3ELi4ELi3EEENSA_18smem_ptr_flag_bitsILi16EEENSX_INSB_IJNSB_IJNSC_ILi8EEENSC_ILi32EEEEEENSB_IJSK_SE_EEENSB_IJSE_NSC_ILi4EEEEEEEEENSB_IJNSB_IJSK_NSC_ILi512EEEEEENSB_IJSE_SZ_EEENSB_IJSZ_NSC_ILi16384EEEEEEEEEEEEEvEENS16_INSA_23SM90_TMA_LOAD_MULTICASTENS18_IS1A_S1C_NSX_INSB_IJNSB_IJS1D_NSC_ILi16EEEEEES1G_S1I_EEENSB_IJS1L_S1M_NSB_IJSZ_NSC_ILi8192EEEEEEEEEEEEEvEEEENS_8epilogue10collective6detail29Sm90TmaWarpSpecializedAdapterINS25_15DefaultEpilogueISN_NSB_IJNSB_IJllllEEESE_SZ_EEES2A_NS24_6thread17LinearCombinationISN_Li1EffLNS2B_9ScaleType4KindE0ELNS_15FloatRoundStyleE2ESN_EENS_4gemm15EpilogueDefaultEEEEEvvEEEEvNT_6ParamsE,"a",@progbits
	.sectionflags	@""
	.align	4
.nv.constant0._ZN7cutlass13device_kernelINS_4conv6kernel13ConvUniversalINS1_16ConvProblemShapeILNS1_8OperatorE0ELi3EEENS1_10collective14CollectiveConvINS1_46MainloopSm90TmaGmmaWarpSpecializedImplicitGemmILS5_0ELi4ELi3EN4cute5tupleIJNSA_1CILi2EEENSC_ILi1EEESE_EEENS1_36KernelImplicitTmaWarpSpecializedSm90ELi1EEENSB_IJNSC_ILi256EEENSC_ILi128EEENSB_IJNSC_ILi64EEEEEEEEENS_6half_tESN_NSA_8TiledMMAINSA_8MMA_AtomIJNSA_4SM904GMMA26MMA_64x128x16_F32F16F16_SSILNSR_5MajorE0ELST_0ELNSR_7ScaleInE1ELSU_1EEEEEENSA_6LayoutINSB_IJSE_SE_SE_EEENSB_IJNSC_ILi0EEESZ_SZ_EEEEENSB_IJNSA_10UnderscoreES12_S12_EEEEENS7_6detail26Sm90ImplicitGemmTileTraitsINSA_20SM90_TMA_LOAD_IM2COLENSA_14ComposedLayoutINSA_7SwizzleILi3ELi4ELi3EEENSA_18smem_ptr_flag_bitsILi16EEENSX_INSB_IJNSB_IJNSC_ILi8EEENSC_ILi32EEEEEENSB_IJSK_SE_EEENSB_IJSE_NSC_ILi4EEEEEEEEENSB_IJNSB_IJSK_NSC_ILi512EEEEEENSB_IJSE_SZ_EEENSB_IJSZ_NSC_ILi16384EEEEEEEEEEEEEvEENS16_INSA_23SM90_TMA_LOAD_MULTICASTENS18_IS1A_S1C_NSX_INSB_IJNSB_IJS1D_NSC_ILi16EEEEEES1G_S1I_EEENSB_IJS1L_S1M_NSB_IJSZ_NSC_ILi8192EEEEEEEEEEEEEvEEEENS_8epilogue10collective6detail29Sm90TmaWarpSpecializedAdapterINS25_15DefaultEpilogueISN_NSB_IJNSB_IJllllEEESE_SZ_EEES2A_NS24_6thread17LinearCombinationISN_Li1EffLNS2B_9ScaleType4KindE0ELNS_15FloatRoundStyleE2ESN_EENS_4gemm15EpilogueDefaultEEEEEvvEEEEvNT_6ParamsE:
	.zero		1664


//--------------------- SYMBOLS --------------------------

	.type		.nv.reservedSmem.offset0,@object
	.size		.nv.reservedSmem.offset0,0x4
